	.target	sm_90a

	.elftype	@"ET_EXEC"


//--------------------- .note.nv.tkinfo           --------------------------
	.section	.note.nv.tkinfo,"",@"SHT_NOTE"
	.sectionflags	@"SHF_NOTE_NV_TKINFO"
	.tkinfo
        /*0018*/ 	.word	0x00000002
        /*0030*/ 	.string	""
        /*0030*/ 	.string	"ptxas"
        /*0030*/ 	.string	"Cuda compilation tools, release 13.0, V13.0.88"
        /*0030*/ 	.string	"Build cuda_13.0.r13.0/compiler.36424714_0"
        /*0030*/ 	.string	"-arch sm_90a -m 64 "



//--------------------- .note.nv.cuinfo           --------------------------
	.section	.note.nv.cuinfo,"",@"SHT_NOTE"
	.sectionflags	@"SHF_NOTE_NV_CUINFO"
        /*0018*/ 	.short	0x0002
        /*001a*/ 	.short	0x005a
        /*001c*/ 	.short	0x0082
	.zero		2


//--------------------- .nv.info                  --------------------------
	.section	.nv.info,"",@"SHT_CUDA_INFO"
	.align	4


	//----- nvinfo : EIATTR_REGCOUNT
	.align		4
        /*0000*/ 	.byte	0x04, 0x2f
        /*0002*/ 	.short	(.L_15 - .L_14)
	.align		4
.L_14:
        /*0004*/ 	.word	index@(_ZN7cutlass13device_kernelINS_4gemm6kernel13GemmUniversalIN4cute5tupleIJiiiiEEENS1_10collective13CollectiveMmaINS1_34MainloopSm90TmaGmmaWarpSpecializedILi5ENS5_IJNS4_1CILi2EEESB_NSA_ILi1EEEEEENS1_35KernelTmaWarpSpecializedCooperativeEEENS5_IJNSA_ILi128EEESG_NSA_ILi64EEEEEENS_6half_tENS5_IJSC_llEEESJ_SK_NS4_8TiledMMAINS4_8MMA_AtomIJNS4_4SM904GMMA26MMA_64x128x16_F32F16F16_SSILNSO_5MajorE1ELSQ_1ELNSO_7ScaleInE1ELSR_1EEEEEENS4_6LayoutINS5_IJSB_SC_SC_EEENS5_IJSC_NSA_ILi0EEESW_EEEEENS5_IJNS4_10UnderscoreESZ_SZ_EEEEENS4_23SM90_TMA_LOAD_MULTICASTENS4_14ComposedLayoutINS4_7SwizzleILi3ELi4ELi3EEENS4_18smem_ptr_flag_bitsILi16EEENSU_INS5_IJSH_NSA_ILi8EEEEEENS5_IJSC_SH_EEEEEEEvNS4_8identityES12_S1C_vS1D_EENS_8epilogue10collective6detail29Sm90TmaWarpSpecializedAdapterINS1G_15DefaultEpilogueISJ_NS5_IJlSC_lEEES1K_NS1F_6thread17LinearCombinationISJ_Li1EffLNS1L_9ScaleType4KindE0ELNS_15FloatRoundStyleE2ESJ_EENS1_15EpilogueDefaultEEEEEvvEEEEvNT_6ParamsE)
        /*0008*/ 	.word	0x000000a8


	//----- nvinfo : EIATTR_FRAME_SIZE
	.align		4
.L_15:
        /*000c*/ 	.byte	0x04, 0x11
        /*000e*/ 	.short	(.L_17 - .L_16)
	.align		4
.L_16:
        /*0010*/ 	.word	index@(_ZN7cutlass13device_kernelINS_4gemm6kernel13GemmUniversalIN4cute5tupleIJiiiiEEENS1_10collective13CollectiveMmaINS1_34MainloopSm90TmaGmmaWarpSpecializedILi5ENS5_IJNS4_1CILi2EEESB_NSA_ILi1EEEEEENS1_35KernelTmaWarpSpecializedCooperativeEEENS5_IJNSA_ILi128EEESG_NSA_ILi64EEEEEENS_6half_tENS5_IJSC_llEEESJ_SK_NS4_8TiledMMAINS4_8MMA_AtomIJNS4_4SM904GMMA26MMA_64x128x16_F32F16F16_SSILNSO_5MajorE1ELSQ_1ELNSO_7ScaleInE1ELSR_1EEEEEENS4_6LayoutINS5_IJSB_SC_SC_EEENS5_IJSC_NSA_ILi0EEESW_EEEEENS5_IJNS4_10UnderscoreESZ_SZ_EEEEENS4_23SM90_TMA_LOAD_MULTICASTENS4_14ComposedLayoutINS4_7SwizzleILi3ELi4ELi3EEENS4_18smem_ptr_flag_bitsILi16EEENSU_INS5_IJSH_NSA_ILi8EEEEEENS5_IJSC_SH_EEEEEEEvNS4_8identityES12_S1C_vS1D_EENS_8epilogue10collective6detail29Sm90TmaWarpSpecializedAdapterINS1G_15DefaultEpilogueISJ_NS5_IJlSC_lEEES1K_NS1F_6thread17LinearCombinationISJ_Li1EffLNS1L_9ScaleType4KindE0ELNS_15FloatRoundStyleE2ESJ_EENS1_15EpilogueDefaultEEEEEvvEEEEvNT_6ParamsE)
        /*0014*/ 	.word	0x00000000


	//----- nvinfo : EIATTR_MIN_STACK_SIZE
	.align		4
.L_17:
        /*0018*/ 	.byte	0x04, 0x12
        /*001a*/ 	.short	(.L_19 - .L_18)
	.align		4
.L_18:
        /*001c*/ 	.word	index@(_ZN7cutlass13device_kernelINS_4gemm6kernel13GemmUniversalIN4cute5tupleIJiiiiEEENS1_10collective13CollectiveMmaINS1_34MainloopSm90TmaGmmaWarpSpecializedILi5ENS5_IJNS4_1CILi2EEESB_NSA_ILi1EEEEEENS1_35KernelTmaWarpSpecializedCooperativeEEENS5_IJNSA_ILi128EEESG_NSA_ILi64EEEEEENS_6half_tENS5_IJSC_llEEESJ_SK_NS4_8TiledMMAINS4_8MMA_AtomIJNS4_4SM904GMMA26MMA_64x128x16_F32F16F16_SSILNSO_5MajorE1ELSQ_1ELNSO_7ScaleInE1ELSR_1EEEEEENS4_6LayoutINS5_IJSB_SC_SC_EEENS5_IJSC_NSA_ILi0EEESW_EEEEENS5_IJNS4_10UnderscoreESZ_SZ_EEEEENS4_23SM90_TMA_LOAD_MULTICASTENS4_14ComposedLayoutINS4_7SwizzleILi3ELi4ELi3EEENS4_18smem_ptr_flag_bitsILi16EEENSU_INS5_IJSH_NSA_ILi8EEEEEENS5_IJSC_SH_EEEEEEEvNS4_8identityES12_S1C_vS1D_EENS_8epilogue10collective6detail29Sm90TmaWarpSpecializedAdapterINS1G_15DefaultEpilogueISJ_NS5_IJlSC_lEEES1K_NS1F_6thread17LinearCombinationISJ_Li1EffLNS1L_9ScaleType4KindE0ELNS_15FloatRoundStyleE2ESJ_EENS1_15EpilogueDefaultEEEEEvvEEEEvNT_6ParamsE)
        /*0020*/ 	.word	0x00000000
.L_19:


//--------------------- .nv.compat                --------------------------
	.section	.nv.compat,"",@"SHT_CUDA_COMPAT_INFO"
	.align	4
        /*0000*/ 	.byte	0x02, 0x09, 0x01, 0x00, 0x02, 0x02, 0x04, 0x00, 0x02, 0x05, 0x05, 0x00, 0x03, 0x07, 0x01, 0x01
        /*0010*/ 	.byte	0x02, 0x03, 0x01, 0x00, 0x02, 0x06, 0x01, 0x00, 0x04, 0x0b, 0x08, 0x00, 0x00, 0x00, 0x00, 0x00
        /*0020*/ 	.byte	0x00, 0x00, 0x00, 0x00


//--------------------- .nv.info._ZN7cutlass13device_kernelINS_4gemm6kernel13GemmUniversalIN4cute5tupleIJiiiiEEENS1_10collective13CollectiveMmaINS1_34MainloopSm90TmaGmmaWarpSpecializedILi5ENS5_IJNS4_1CILi2EEESB_NSA_ILi1EEEEEENS1_35KernelTmaWarpSpecializedCooperativeEEENS5_IJNSA_ILi128EEESG_NSA_ILi64EEEEEENS_6half_tENS5_IJSC_llEEESJ_SK_NS4_8TiledMMAINS4_8MMA_AtomIJNS4_4SM904GMMA26MMA_64x128x16_F32F16F16_SSILNSO_5MajorE1ELSQ_1ELNSO_7ScaleInE1ELSR_1EEEEEENS4_6LayoutINS5_IJSB_SC_SC_EEENS5_IJSC_NSA_ILi0EEESW_EEEEENS5_IJNS4_10UnderscoreESZ_SZ_EEEEENS4_23SM90_TMA_LOAD_MULTICASTENS4_14ComposedLayoutINS4_7SwizzleILi3ELi4ELi3EEENS4_18smem_ptr_flag_bitsILi16EEENSU_INS5_IJSH_NSA_ILi8EEEEEENS5_IJSC_SH_EEEEEEEvNS4_8identityES12_S1C_vS1D_EENS_8epilogue10collective6detail29Sm90TmaWarpSpecializedAdapterINS1G_15DefaultEpilogueISJ_NS5_IJlSC_lEEES1K_NS1F_6thread17LinearCombinationISJ_Li1EffLNS1L_9ScaleType4KindE0ELNS_15FloatRoundStyleE2ESJ_EENS1_15EpilogueDefaultEEEEEvvEEEEvNT_6ParamsE --------------------------
	.section	.nv.info._ZN7cutlass13device_kernelINS_4gemm6kernel13GemmUniversalIN4cute5tupleIJiiiiEEENS1_10collective13CollectiveMmaINS1_34MainloopSm90TmaGmmaWarpSpecializedILi5ENS5_IJNS4_1CILi2EEESB_NSA_ILi1EEEEEENS1_35KernelTmaWarpSpecializedCooperativeEEENS5_IJNSA_ILi128EEESG_NSA_ILi64EEEEEENS_6half_tENS5_IJSC_llEEESJ_SK_NS4_8TiledMMAINS4_8MMA_AtomIJNS4_4SM904GMMA26MMA_64x128x16_F32F16F16_SSILNSO_5MajorE1ELSQ_1ELNSO_7ScaleInE1ELSR_1EEEEEENS4_6LayoutINS5_IJSB_SC_SC_EEENS5_IJSC_NSA_ILi0EEESW_EEEEENS5_IJNS4_10UnderscoreESZ_SZ_EEEEENS4_23SM90_TMA_LOAD_MULTICASTENS4_14ComposedLayoutINS4_7SwizzleILi3ELi4ELi3EEENS4_18smem_ptr_flag_bitsILi16EEENSU_INS5_IJSH_NSA_ILi8EEEEEENS5_IJSC_SH_EEEEEEEvNS4_8identityES12_S1C_vS1D_EENS_8epilogue10collective6detail29Sm90TmaWarpSpecializedAdapterINS1G_15DefaultEpilogueISJ_NS5_IJlSC_lEEES1K_NS1F_6thread17LinearCombinationISJ_Li1EffLNS1L_9ScaleType4KindE0ELNS_15FloatRoundStyleE2ESJ_EENS1_15EpilogueDefaultEEEEEvvEEEEvNT_6ParamsE,"",@"SHT_CUDA_INFO"
	.sectionflags	@""
	.align	4


	//----- nvinfo : EIATTR_CUDA_API_VERSION
	.align		4
        /*0000*/ 	.byte	0x04, 0x37
        /*0002*/ 	.short	(.L_21 - .L_20)
.L_20:
        /*0004*/ 	.word	0x00000082


	//----- nvinfo : EIATTR_KPARAM_INFO
	.align		4
.L_21:
        /*0008*/ 	.byte	0x04, 0x17
        /*000a*/ 	.short	(.L_23 - .L_22)
.L_22:
        /*000c*/ 	.word	0x00000000
        /*0010*/ 	.short	0x0000
        /*0012*/ 	.short	0x0070
        /*0014*/ 	.byte	0x00, 0xf0, 0x01, 0x10


	//----- nvinfo : EIATTR_SPARSE_MMA_MASK
	.align		4
.L_23:
        /*0018*/ 	.byte	0x03, 0x50
        /*001a*/ 	.short	0x0000


	//----- nvinfo : EIATTR_MAXREG_COUNT
	.align		4
        /*001c*/ 	.byte	0x03, 0x1b
        /*001e*/ 	.short	0x00a8


	//----- nvinfo : EIATTR_NUM_BARRIERS
	.align		4
        /*0020*/ 	.byte	0x02, 0x4c
        /*0022*/ 	.byte	0x01
	.zero		1


	//----- nvinfo : EIATTR_EXTERNS
	.align		4
        /*0024*/ 	.byte	0x04, 0x0f
        /*0026*/ 	.short	(.L_25 - .L_24)


	//   ....[0]....
	.align		4
.L_24:
        /*0028*/ 	.word	index@(__assertfail)


	//----- nvinfo : EIATTR_MERCURY_ISA_VERSION
	.align		4
.L_25:
        /*002c*/ 	.byte	0x03, 0x5f
        /*002e*/ 	.short	0x0101


	//----- nvinfo : EIATTR_INT_WARP_WIDE_INSTR_OFFSETS
	.align		4
        /*0030*/ 	.byte	0x04, 0x31
        /*0032*/ 	.short	(.L_27 - .L_26)


	//   ....[0]....
.L_26:
        /*0034*/ 	.word	0x000004a0


	//   ....[1]....
        /*0038*/ 	.word	0x000004d0


	//   ....[2]....
        /*003c*/ 	.word	0x00000670


	//   ....[3]....
        /*0040*/ 	.word	0x00001f10


	//----- nvinfo : EIATTR_COOP_GROUP_MASK_REGIDS
	.align		4
.L_27:
        /*0044*/ 	.byte	0x04, 0x29
        /*0046*/ 	.short	(.L_29 - .L_28)


	//   ....[0]....
.L_28:
        /*0048*/ 	.word	0xffffffff


	//   ....[1]....
        /*004c*/ 	.word	0xffffffff


	//   ....[2]....
        /*0050*/ 	.word	0xffffffff


	//   ....[3]....
        /*0054*/ 	.word	0xffffffff


	//   ....[4]....
        /*0058*/ 	.word	0xffffffff


	//   ....[5]....
        /*005c*/ 	.word	0xffffffff


	//----- nvinfo : EIATTR_COOP_GROUP_INSTR_OFFSETS
	.align		4
.L_29:
        /*0060*/ 	.byte	0x04, 0x28
        /*0062*/ 	.short	(.L_31 - .L_30)


	//   ....[0]....
.L_30:
        /*0064*/ 	.word	0x00000060


	//   ....[1]....
        /*0068*/ 	.word	0x00000070


	//   ....[2]....
        /*006c*/ 	.word	0x00000130


	//   ....[3]....
        /*0070*/ 	.word	0x000002f0


	//   ....[4]....
        /*0074*/ 	.word	0x00000820


	//   ....[5]....
        /*0078*/ 	.word	0x000014a0


	//----- nvinfo : EIATTR_REG_RECONFIG
	.align		4
.L_31:
        /*007c*/ 	.byte	0x01, 0x54
	.zero		2


	//----- nvinfo : EIATTR_SYSCALL_OFFSETS
	.align		4
        /*0080*/ 	.byte	0x04, 0x46
        /*0082*/ 	.short	(.L_33 - .L_32)


	//   ....[0]....
.L_32:
        /*0084*/ 	.word	0x00001680


	//----- nvinfo : EIATTR_MBARRIER_INSTR_OFFSETS
	.align		4
.L_33:
        /*0088*/ 	.byte	0x04, 0x39
        /*008a*/ 	.short	(.L_35 - .L_34)


	//   ....[0]....
.L_34:
        /*008c*/ 	.word	0x00000230
        /*0090*/ 	.word	0x000000ff
        /*0094*/ 	.word	0x00000000
        /*0098*/ 	.short	0x0100
        /*009a*/ 	.byte	0x08
	.zero		1


	//   ....[1]....
        /*009c*/ 	.word	0x00000240
        /*00a0*/ 	.word	0x000000ff
        /*00a4*/ 	.word	0x00000028
        /*00a8*/ 	.short	0x0100
        /*00aa*/ 	.byte	0x08
	.zero		1


	//   ....[2]....
        /*00ac*/ 	.word	0x00000250
        /*00b0*/ 	.word	0x000000ff
        /*00b4*/ 	.word	0x00000008
        /*00b8*/ 	.short	0x0100
        /*00ba*/ 	.byte	0x08
	.zero		1


	//   ....[3]....
        /*00bc*/ 	.word	0x00000260
        /*00c0*/ 	.word	0x000000ff
        /*00c4*/ 	.word	0x00000030
        /*00c8*/ 	.short	0x0100
        /*00ca*/ 	.byte	0x08
	.zero		1


	//   ....[4]....
        /*00cc*/ 	.word	0x00000270
        /*00d0*/ 	.word	0x000000ff
        /*00d4*/ 	.word	0x00000010
        /*00d8*/ 	.short	0x0100
        /*00da*/ 	.byte	0x08
	.zero		1


	//   ....[5]....
        /*00dc*/ 	.word	0x00000280
        /*00e0*/ 	.word	0x000000ff
        /*00e4*/ 	.word	0x00000038
        /*00e8*/ 	.short	0x0100
        /*00ea*/ 	.byte	0x08
	.zero		1


	//   ....[6]....
        /*00ec*/ 	.word	0x00000290
        /*00f0*/ 	.word	0x000000ff
        /*00f4*/ 	.word	0x00000018
        /*00f8*/ 	.short	0x0100
        /*00fa*/ 	.byte	0x08
	.zero		1


	//   ....[7]....
        /*00fc*/ 	.word	0x000002a0
        /*0100*/ 	.word	0x000000ff
        /*0104*/ 	.word	0x00000040
        /*0108*/ 	.short	0x0100
        /*010a*/ 	.byte	0x08
	.zero		1


	//   ....[8]....
        /*010c*/ 	.word	0x000002b0
        /*0110*/ 	.word	0x000000ff
        /*0114*/ 	.word	0x00000020
        /*0118*/ 	.short	0x0100
        /*011a*/ 	.byte	0x08
	.zero		1


	//   ....[9]....
        /*011c*/ 	.word	0x000002c0
        /*0120*/ 	.word	0x000000ff
        /*0124*/ 	.word	0x00000048
        /*0128*/ 	.short	0x0100
        /*012a*/ 	.byte	0x08
	.zero		1


	//   ....[10]....
        /*012c*/ 	.word	0x00000700
        /*0130*/ 	.word	0x000000ff
        /*0134*/ 	.word	0x00000060
        /*0138*/ 	.short	0x0100
        /*013a*/ 	.byte	0x06
	.zero		1


	//   ....[11]....
        /*013c*/ 	.word	0x000007a0
        /*0140*/ 	.word	0x000000ff
        /*0144*/ 	.word	0x00000068
        /*0148*/ 	.short	0x0100
        /*014a*/ 	.byte	0x06
	.zero		1


	//   ....[12]....
        /*014c*/ 	.word	0x00001740
        /*0150*/ 	.word	0x00000003
        /*0154*/ 	.word	0x00000000
        /*0158*/ 	.short	0x010a
        /*015a*/ 	.byte	0x3f
	.zero		1


	//   ....[13]....
        /*015c*/ 	.word	0x000017a0
        /*0160*/ 	.word	0x00000003
        /*0164*/ 	.word	0x00000000
        /*0168*/ 	.short	0x010a
        /*016a*/ 	.byte	0x3f
	.zero		1


	//   ....[14]....
        /*016c*/ 	.word	0x00001b20
        /*0170*/ 	.word	0x00000005
        /*0174*/ 	.word	0x00000000
        /*0178*/ 	.short	0x010a
        /*017a*/ 	.byte	0x3f
	.zero		1


	//   ....[15]....
        /*017c*/ 	.word	0x00001b60
        /*0180*/ 	.word	0x00000005
        /*0184*/ 	.word	0x00000000
        /*0188*/ 	.short	0x010a
        /*018a*/ 	.byte	0x3f
	.zero		1


	//   ....[16]....
        /*018c*/ 	.word	0x00001dc0
        /*0190*/ 	.word	0x00000004
        /*0194*/ 	.word	0x00000000
        /*0198*/ 	.short	0x0101
        /*019a*/ 	.byte	0x3f
	.zero		1


	//   ....[17]....
        /*019c*/ 	.word	0x00001fb0
        /*01a0*/ 	.word	0x00000000
        /*01a4*/ 	.word	0x00000000
        /*01a8*/ 	.short	0x0101
        /*01aa*/ 	.byte	0x3f
	.zero		1


	//   ....[18]....
        /*01ac*/ 	.word	0x000071e0
        /*01b0*/ 	.word	0x00000015
        /*01b4*/ 	.word	0x00000028
        /*01b8*/ 	.short	0x010a
        /*01ba*/ 	.byte	0x3f
	.zero		1


	//   ....[19]....
        /*01bc*/ 	.word	0x00007670
        /*01c0*/ 	.word	0x00000006
        /*01c4*/ 	.word	0x00000068
        /*01c8*/ 	.short	0x0101
        /*01ca*/ 	.byte	0x3f
	.zero		1


	//   ....[20]....
        /*01cc*/ 	.word	0x00007da0
        /*01d0*/ 	.word	0x00000007
        /*01d4*/ 	.word	0x00000000
        /*01d8*/ 	.short	0x010a
        /*01da*/ 	.byte	0x3f
	.zero		1


	//   ....[21]....
        /*01dc*/ 	.word	0x00007e20
        /*01e0*/ 	.word	0x00000008
        /*01e4*/ 	.word	0x00000000
        /*01e8*/ 	.short	0x010a
        /*01ea*/ 	.byte	0x3f
	.zero		1


	//   ....[22]....
        /*01ec*/ 	.word	0x00007eb0
        /*01f0*/ 	.word	0x00000009
        /*01f4*/ 	.word	0x00000000
        /*01f8*/ 	.short	0x010a
        /*01fa*/ 	.byte	0x3f
	.zero		1


	//   ....[23]....
        /*01fc*/ 	.word	0x00007f40
        /*0200*/ 	.word	0x00000006
        /*0204*/ 	.word	0x00000000
        /*0208*/ 	.short	0x010a
        /*020a*/ 	.byte	0x3f
	.zero		1


	//   ....[24]....
        /*020c*/ 	.word	0x00007fd0
        /*0210*/ 	.word	0x00000003
        /*0214*/ 	.word	0x00000000
        /*0218*/ 	.short	0x010a
        /*021a*/ 	.byte	0x3f
	.zero		1


	//   ....[25]....
        /*021c*/ 	.word	0x00008030
        /*0220*/ 	.word	0x00000003
        /*0224*/ 	.word	0x00000000
        /*0228*/ 	.short	0x010a
        /*022a*/ 	.byte	0x3f
	.zero		1


	//   ....[26]....
        /*022c*/ 	.word	0x00008080
        /*0230*/ 	.word	0x00000005
        /*0234*/ 	.word	0x00000000
        /*0238*/ 	.short	0x010a
        /*023a*/ 	.byte	0x3f
	.zero		1


	//   ....[27]....
        /*023c*/ 	.word	0x00008150
        /*0240*/ 	.word	0x00000015
        /*0244*/ 	.word	0x00000028
        /*0248*/ 	.short	0x010a
        /*024a*/ 	.byte	0x3f
	.zero		1


	//   ....[28]....
        /*024c*/ 	.word	0x00008220
        /*0250*/ 	.word	0x00000007
        /*0254*/ 	.word	0x00000000
        /*0258*/ 	.short	0x010a
        /*025a*/ 	.byte	0x3f
	.zero		1


	//   ....[29]....
        /*025c*/ 	.word	0x00008270
        /*0260*/ 	.word	0x00000008
        /*0264*/ 	.word	0x00000000
        /*0268*/ 	.short	0x010a
        /*026a*/ 	.byte	0x3f
	.zero		1


	//   ....[30]....
        /*026c*/ 	.word	0x000082c0
        /*0270*/ 	.word	0x00000009
        /*0274*/ 	.word	0x00000000
        /*0278*/ 	.short	0x010a
        /*027a*/ 	.byte	0x3f
	.zero		1


	//   ....[31]....
        /*027c*/ 	.word	0x00008310
        /*0280*/ 	.word	0x00000006
        /*0284*/ 	.word	0x00000000
        /*0288*/ 	.short	0x010a
        /*028a*/ 	.byte	0x3f
	.zero		1


	//----- nvinfo : EIATTR_NUM_MBARRIERS
	.align		4
.L_35:
        /*028c*/ 	.byte	0x03, 0x38
        /*028e*/ 	.short	0x000c


	//----- nvinfo : EIATTR_EXIT_INSTR_OFFSETS
	.align		4
        /*0290*/ 	.byte	0x04, 0x1c
        /*0292*/ 	.short	(.L_37 - .L_36)


	//   ....[0]....
.L_36:
        /*0294*/ 	.word	0x000009f0


	//   ....[1]....
        /*0298*/ 	.word	0x00001200


	//   ....[2]....
        /*029c*/ 	.word	0x00006860


	//   ....[3]....
        /*02a0*/ 	.word	0x00006dc0


	//   ....[4]....
        /*02a4*/ 	.word	0x00008020


	//----- nvinfo : EIATTR_MAX_THREADS
	.align		4
.L_37:
        /*02a8*/ 	.byte	0x04, 0x05
        /*02aa*/ 	.short	(.L_39 - .L_38)
.L_38:
        /*02ac*/ 	.word	0x00000180
        /*02b0*/ 	.word	0x00000001
        /*02b4*/ 	.word	0x00000001


	//----- nvinfo : EIATTR_CRS_STACK_SIZE
	.align		4
.L_39:
        /*02b8*/ 	.byte	0x04, 0x1e
        /*02ba*/ 	.short	(.L_41 - .L_40)
.L_40:
        /*02bc*/ 	.word	0x00000000


	//----- nvinfo : EIATTR_CBANK_PARAM_SIZE
	.align		4
.L_41:
        /*02c0*/ 	.byte	0x03, 0x19
        /*02c2*/ 	.short	0x0470


	//----- nvinfo : EIATTR_PARAM_CBANK
	.align		4
        /*02c4*/ 	.byte	0x04, 0x0a
        /*02c6*/ 	.short	(.L_43 - .L_42)
	.align		4
.L_42:
        /*02c8*/ 	.word	index@(.nv.constant0._ZN7cutlass13device_kernelINS_4gemm6kernel13GemmUniversalIN4cute5tupleIJiiiiEEENS1_10collective13CollectiveMmaINS1_34MainloopSm90TmaGmmaWarpSpecializedILi5ENS5_IJNS4_1CILi2EEESB_NSA_ILi1EEEEEENS1_35KernelTmaWarpSpecializedCooperativeEEENS5_IJNSA_ILi128EEESG_NSA_ILi64EEEEEENS_6half_tENS5_IJSC_llEEESJ_SK_NS4_8TiledMMAINS4_8MMA_AtomIJNS4_4SM904GMMA26MMA_64x128x16_F32F16F16_SSILNSO_5MajorE1ELSQ_1ELNSO_7ScaleInE1ELSR_1EEEEEENS4_6LayoutINS5_IJSB_SC_SC_EEENS5_IJSC_NSA_ILi0EEESW_EEEEENS5_IJNS4_10UnderscoreESZ_SZ_EEEEENS4_23SM90_TMA_LOAD_MULTICASTENS4_14ComposedLayoutINS4_7SwizzleILi3ELi4ELi3EEENS4_18smem_ptr_flag_bitsILi16EEENSU_INS5_IJSH_NSA_ILi8EEEEEENS5_IJSC_SH_EEEEEEEvNS4_8identityES12_S1C_vS1D_EENS_8epilogue10collective6detail29Sm90TmaWarpSpecializedAdapterINS1G_15DefaultEpilogueISJ_NS5_IJlSC_lEEES1K_NS1F_6thread17LinearCombinationISJ_Li1EffLNS1L_9ScaleType4KindE0ELNS_15FloatRoundStyleE2ESJ_EENS1_15EpilogueDefaultEEEEEvvEEEEvNT_6ParamsE)
        /*02cc*/ 	.short	0x0210
        /*02ce*/ 	.short	0x0470


	//----- nvinfo : EIATTR_SW_WAR
	.align		4
.L_43:
        /*02d0*/ 	.byte	0x04, 0x36
        /*02d2*/ 	.short	(.L_45 - .L_44)
.L_44:
        /*02d4*/ 	.word	0x00000008
.L_45:


//--------------------- .nv.callgraph             --------------------------
	.section	.nv.callgraph,"",@"SHT_CUDA_CALLGRAPH"
	.align	4
	.sectionentsize	8
	.align		4
        /*0000*/ 	.word	0x00000000
	.align		4
        /*0004*/ 	.word	0xffffffff
	.align		4
        /*0008*/ 	.word	index@(_ZN7cutlass13device_kernelINS_4gemm6kernel13GemmUniversalIN4cute5tupleIJiiiiEEENS1_10collective13CollectiveMmaINS1_34MainloopSm90TmaGmmaWarpSpecializedILi5ENS5_IJNS4_1CILi2EEESB_NSA_ILi1EEEEEENS1_35KernelTmaWarpSpecializedCooperativeEEENS5_IJNSA_ILi128EEESG_NSA_ILi64EEEEEENS_6half_tENS5_IJSC_llEEESJ_SK_NS4_8TiledMMAINS4_8MMA_AtomIJNS4_4SM904GMMA26MMA_64x128x16_F32F16F16_SSILNSO_5MajorE1ELSQ_1ELNSO_7ScaleInE1ELSR_1EEEEEENS4_6LayoutINS5_IJSB_SC_SC_EEENS5_IJSC_NSA_ILi0EEESW_EEEEENS5_IJNS4_10UnderscoreESZ_SZ_EEEEENS4_23SM90_TMA_LOAD_MULTICASTENS4_14ComposedLayoutINS4_7SwizzleILi3ELi4ELi3EEENS4_18smem_ptr_flag_bitsILi16EEENSU_INS5_IJSH_NSA_ILi8EEEEEENS5_IJSC_SH_EEEEEEEvNS4_8identityES12_S1C_vS1D_EENS_8epilogue10collective6detail29Sm90TmaWarpSpecializedAdapterINS1G_15DefaultEpilogueISJ_NS5_IJlSC_lEEES1K_NS1F_6thread17LinearCombinationISJ_Li1EffLNS1L_9ScaleType4KindE0ELNS_15FloatRoundStyleE2ESJ_EENS1_15EpilogueDefaultEEEEEvvEEEEvNT_6ParamsE)
	.align		4
        /*000c*/ 	.word	index@(__assertfail)
	.align		4
        /*0010*/ 	.word	0x00000000
	.align		4
        /*0014*/ 	.word	0xfffffffe
	.align		4
        /*0018*/ 	.word	0x00000000
	.align		4
        /*001c*/ 	.word	0xfffffffd
	.align		4
        /*0020*/ 	.word	0x00000000
	.align		4
        /*0024*/ 	.word	0xfffffffc


//--------------------- .nv.constant4             --------------------------
	.section	.nv.constant4,"a",@progbits
	.align	8
	.align		8
.nv.constant4:
        /*0000*/ 	.dword	__assertfail
	.align		8
        /*0008*/ 	.dword	__unnamed_1
	.align		8
        /*0010*/ 	.dword	_ZN40_INTERNAL_10a004dd_4_k_cu_f7592c9c_169364cuda3std3__45__cpo5beginE
	.align		8
        /*0018*/ 	.dword	_ZN40_INTERNAL_10a004dd_4_k_cu_f7592c9c_169364cuda3std3__45__cpo3endE
	.align		8
        /*0020*/ 	.dword	_ZN40_INTERNAL_10a004dd_4_k_cu_f7592c9c_169364cuda3std3__45__cpo6cbeginE
	.align		8
        /*0028*/ 	.dword	_ZN40_INTERNAL_10a004dd_4_k_cu_f7592c9c_169364cuda3std3__45__cpo4cendE
	.align		8
        /*0030*/ 	.dword	_ZN40_INTERNAL_10a004dd_4_k_cu_f7592c9c_169364cuda3std3__442_GLOBAL__N__10a004dd_4_k_cu_f7592c9c_169366ignoreE
	.align		8
        /*0038*/ 	.dword	_ZN40_INTERNAL_10a004dd_4_k_cu_f7592c9c_169364cuda3std3__419piecewise_constructE
	.align		8
        /*0040*/ 	.dword	_ZN40_INTERNAL_10a004dd_4_k_cu_f7592c9c_169364cuda3std3__48in_placeE
	.align		8
        /*0048*/ 	.dword	_ZN40_INTERNAL_10a004dd_4_k_cu_f7592c9c_169364cuda3std6ranges3__45__cpo4swapE
	.align		8
        /*0050*/ 	.dword	_ZN40_INTERNAL_10a004dd_4_k_cu_f7592c9c_169364cuda3std6ranges3__45__cpo9iter_moveE
	.align		8
        /*0058*/ 	.dword	_ZN40_INTERNAL_10a004dd_4_k_cu_f7592c9c_169364cute7productE
	.align		8
        /*0060*/ 	.dword	_ZN40_INTERNAL_10a004dd_4_k_cu_f7592c9c_169364cute1_E
	.align		8
        /*0068*/ 	.dword	$str$22
	.align		8
        /*0070*/ 	.dword	$str$23


//--------------------- .text._ZN7cutlass13device_kernelINS_4gemm6kernel13GemmUniversalIN4cute5tupleIJiiiiEEENS1_10collective13CollectiveMmaINS1_34MainloopSm90TmaGmmaWarpSpecializedILi5ENS5_IJNS4_1CILi2EEESB_NSA_ILi1EEEEEENS1_35KernelTmaWarpSpecializedCooperativeEEENS5_IJNSA_ILi128EEESG_NSA_ILi64EEEEEENS_6half_tENS5_IJSC_llEEESJ_SK_NS4_8TiledMMAINS4_8MMA_AtomIJNS4_4SM904GMMA26MMA_64x128x16_F32F16F16_SSILNSO_5MajorE1ELSQ_1ELNSO_7ScaleInE1ELSR_1EEEEEENS4_6LayoutINS5_IJSB_SC_SC_EEENS5_IJSC_NSA_ILi0EEESW_EEEEENS5_IJNS4_10UnderscoreESZ_SZ_EEEEENS4_23SM90_TMA_LOAD_MULTICASTENS4_14ComposedLayoutINS4_7SwizzleILi3ELi4ELi3EEENS4_18smem_ptr_flag_bitsILi16EEENSU_INS5_IJSH_NSA_ILi8EEEEEENS5_IJSC_SH_EEEEEEEvNS4_8identityES12_S1C_vS1D_EENS_8epilogue10collective6detail29Sm90TmaWarpSpecializedAdapterINS1G_15DefaultEpilogueISJ_NS5_IJlSC_lEEES1K_NS1F_6thread17LinearCombinationISJ_Li1EffLNS1L_9ScaleType4KindE0ELNS_15FloatRoundStyleE2ESJ_EENS1_15EpilogueDefaultEEEEEvvEEEEvNT_6ParamsE --------------------------
	.section	.text._ZN7cutlass13device_kernelINS_4gemm6kernel13GemmUniversalIN4cute5tupleIJiiiiEEENS1_10collective13CollectiveMmaINS1_34MainloopSm90TmaGmmaWarpSpecializedILi5ENS5_IJNS4_1CILi2EEESB_NSA_ILi1EEEEEENS1_35KernelTmaWarpSpecializedCooperativeEEENS5_IJNSA_ILi128EEESG_NSA_ILi64EEEEEENS_6half_tENS5_IJSC_llEEESJ_SK_NS4_8TiledMMAINS4_8MMA_AtomIJNS4_4SM904GMMA26MMA_64x128x16_F32F16F16_SSILNSO_5MajorE1ELSQ_1ELNSO_7ScaleInE1ELSR_1EEEEEENS4_6LayoutINS5_IJSB_SC_SC_EEENS5_IJSC_NSA_ILi0EEESW_EEEEENS5_IJNS4_10UnderscoreESZ_SZ_EEEEENS4_23SM90_TMA_LOAD_MULTICASTENS4_14ComposedLayoutINS4_7SwizzleILi3ELi4ELi3EEENS4_18smem_ptr_flag_bitsILi16EEENSU_INS5_IJSH_NSA_ILi8EEEEEENS5_IJSC_SH_EEEEEEEvNS4_8identityES12_S1C_vS1D_EENS_8epilogue10collective6detail29Sm90TmaWarpSpecializedAdapterINS1G_15DefaultEpilogueISJ_NS5_IJlSC_lEEES1K_NS1F_6thread17LinearCombinationISJ_Li1EffLNS1L_9ScaleType4KindE0ELNS_15FloatRoundStyleE2ESJ_EENS1_15EpilogueDefaultEEEEEvvEEEEvNT_6ParamsE,"ax",@progbits
	.align	128
.text._ZN7cutlass13device_kernelINS_4gemm6kernel13GemmUniversalIN4cute5tupleIJiiiiEEENS1_10collective13CollectiveMmaINS1_34MainloopSm90TmaGmmaWarpSpecializedILi5ENS5_IJNS4_1CILi2EEESB_NSA_ILi1EEEEEENS1_35KernelTmaWarpSpecializedCooperativeEEENS5_IJNSA_ILi128EEESG_NSA_ILi64EEEEEENS_6half_tENS5_IJSC_llEEESJ_SK_NS4_8TiledMMAINS4_8MMA_AtomIJNS4_4SM904GMMA26MMA_64x128x16_F32F16F16_SSILNSO_5MajorE1ELSQ_1ELNSO_7ScaleInE1ELSR_1EEEEEENS4_6LayoutINS5_IJSB_SC_SC_EEENS5_IJSC_NSA_ILi0EEESW_EEEEENS5_IJNS4_10UnderscoreESZ_SZ_EEEEENS4_23SM90_TMA_LOAD_MULTICASTENS4_14ComposedLayoutINS4_7SwizzleILi3ELi4ELi3EEENS4_18smem_ptr_flag_bitsILi16EEENSU_INS5_IJSH_NSA_ILi8EEEEEENS5_IJSC_SH_EEEEEEEvNS4_8identityES12_S1C_vS1D_EENS_8epilogue10collective6detail29Sm90TmaWarpSpecializedAdapterINS1G_15DefaultEpilogueISJ_NS5_IJlSC_lEEES1K_NS1F_6thread17LinearCombinationISJ_Li1EffLNS1L_9ScaleType4KindE0ELNS_15FloatRoundStyleE2ESJ_EENS1_15EpilogueDefaultEEEEEvvEEEEvNT_6ParamsE:
        .type           _ZN7cutlass13device_kernelINS_4gemm6kernel13GemmUniversalIN4cute5tupleIJiiiiEEENS1_10collective13CollectiveMmaINS1_34MainloopSm90TmaGmmaWarpSpecializedILi5ENS5_IJNS4_1CILi2EEESB_NSA_ILi1EEEEEENS1_35KernelTmaWarpSpecializedCooperativeEEENS5_IJNSA_ILi128EEESG_NSA_ILi64EEEEEENS_6half_tENS5_IJSC_llEEESJ_SK_NS4_8TiledMMAINS4_8MMA_AtomIJNS4_4SM904GMMA26MMA_64x128x16_F32F16F16_SSILNSO_5MajorE1ELSQ_1ELNSO_7ScaleInE1ELSR_1EEEEEENS4_6LayoutINS5_IJSB_SC_SC_EEENS5_IJSC_NSA_ILi0EEESW_EEEEENS5_IJNS4_10UnderscoreESZ_SZ_EEEEENS4_23SM90_TMA_LOAD_MULTICASTENS4_14ComposedLayoutINS4_7SwizzleILi3ELi4ELi3EEENS4_18smem_ptr_flag_bitsILi16EEENSU_INS5_IJSH_NSA_ILi8EEEEEENS5_IJSC_SH_EEEEEEEvNS4_8identityES12_S1C_vS1D_EENS_8epilogue10collective6detail29Sm90TmaWarpSpecializedAdapterINS1G_15DefaultEpilogueISJ_NS5_IJlSC_lEEES1K_NS1F_6thread17LinearCombinationISJ_Li1EffLNS1L_9ScaleType4KindE0ELNS_15FloatRoundStyleE2ESJ_EENS1_15EpilogueDefaultEEEEEvvEEEEvNT_6ParamsE,@function
        .size           _ZN7cutlass13device_kernelINS_4gemm6kernel13GemmUniversalIN4cute5tupleIJiiiiEEENS1_10collective13CollectiveMmaINS1_34MainloopSm90TmaGmmaWarpSpecializedILi5ENS5_IJNS4_1CILi2EEESB_NSA_ILi1EEEEEENS1_35KernelTmaWarpSpecializedCooperativeEEENS5_IJNSA_ILi128EEESG_NSA_ILi64EEEEEENS_6half_tENS5_IJSC_llEEESJ_SK_NS4_8TiledMMAINS4_8MMA_AtomIJNS4_4SM904GMMA26MMA_64x128x16_F32F16F16_SSILNSO_5MajorE1ELSQ_1ELNSO_7ScaleInE1ELSR_1EEEEEENS4_6LayoutINS5_IJSB_SC_SC_EEENS5_IJSC_NSA_ILi0EEESW_EEEEENS5_IJNS4_10UnderscoreESZ_SZ_EEEEENS4_23SM90_TMA_LOAD_MULTICASTENS4_14ComposedLayoutINS4_7SwizzleILi3ELi4ELi3EEENS4_18smem_ptr_flag_bitsILi16EEENSU_INS5_IJSH_NSA_ILi8EEEEEENS5_IJSC_SH_EEEEEEEvNS4_8identityES12_S1C_vS1D_EENS_8epilogue10collective6detail29Sm90TmaWarpSpecializedAdapterINS1G_15DefaultEpilogueISJ_NS5_IJlSC_lEEES1K_NS1F_6thread17LinearCombinationISJ_Li1EffLNS1L_9ScaleType4KindE0ELNS_15FloatRoundStyleE2ESJ_EENS1_15EpilogueDefaultEEEEEvvEEEEvNT_6ParamsE,(.L_x_199 - _ZN7cutlass13device_kernelINS_4gemm6kernel13GemmUniversalIN4cute5tupleIJiiiiEEENS1_10collective13CollectiveMmaINS1_34MainloopSm90TmaGmmaWarpSpecializedILi5ENS5_IJNS4_1CILi2EEESB_NSA_ILi1EEEEEENS1_35KernelTmaWarpSpecializedCooperativeEEENS5_IJNSA_ILi128EEESG_NSA_ILi64EEEEEENS_6half_tENS5_IJSC_llEEESJ_SK_NS4_8TiledMMAINS4_8MMA_AtomIJNS4_4SM904GMMA26MMA_64x128x16_F32F16F16_SSILNSO_5MajorE1ELSQ_1ELNSO_7ScaleInE1ELSR_1EEEEEENS4_6LayoutINS5_IJSB_SC_SC_EEENS5_IJSC_NSA_ILi0EEESW_EEEEENS5_IJNS4_10UnderscoreESZ_SZ_EEEEENS4_23SM90_TMA_LOAD_MULTICASTENS4_14ComposedLayoutINS4_7SwizzleILi3ELi4ELi3EEENS4_18smem_ptr_flag_bitsILi16EEENSU_INS5_IJSH_NSA_ILi8EEEEEENS5_IJSC_SH_EEEEEEEvNS4_8identityES12_S1C_vS1D_EENS_8epilogue10collective6detail29Sm90TmaWarpSpecializedAdapterINS1G_15DefaultEpilogueISJ_NS5_IJlSC_lEEES1K_NS1F_6thread17LinearCombinationISJ_Li1EffLNS1L_9ScaleType4KindE0ELNS_15FloatRoundStyleE2ESJ_EENS1_15EpilogueDefaultEEEEEvvEEEEvNT_6ParamsE)
        .other          _ZN7cutlass13device_kernelINS_4gemm6kernel13GemmUniversalIN4cute5tupleIJiiiiEEENS1_10collective13CollectiveMmaINS1_34MainloopSm90TmaGmmaWarpSpecializedILi5ENS5_IJNS4_1CILi2EEESB_NSA_ILi1EEEEEENS1_35KernelTmaWarpSpecializedCooperativeEEENS5_IJNSA_ILi128EEESG_NSA_ILi64EEEEEENS_6half_tENS5_IJSC_llEEESJ_SK_NS4_8TiledMMAINS4_8MMA_AtomIJNS4_4SM904GMMA26MMA_64x128x16_F32F16F16_SSILNSO_5MajorE1ELSQ_1ELNSO_7ScaleInE1ELSR_1EEEEEENS4_6LayoutINS5_IJSB_SC_SC_EEENS5_IJSC_NSA_ILi0EEESW_EEEEENS5_IJNS4_10UnderscoreESZ_SZ_EEEEENS4_23SM90_TMA_LOAD_MULTICASTENS4_14ComposedLayoutINS4_7SwizzleILi3ELi4ELi3EEENS4_18smem_ptr_flag_bitsILi16EEENSU_INS5_IJSH_NSA_ILi8EEEEEENS5_IJSC_SH_EEEEEEEvNS4_8identityES12_S1C_vS1D_EENS_8epilogue10collective6detail29Sm90TmaWarpSpecializedAdapterINS1G_15DefaultEpilogueISJ_NS5_IJlSC_lEEES1K_NS1F_6thread17LinearCombinationISJ_Li1EffLNS1L_9ScaleType4KindE0ELNS_15FloatRoundStyleE2ESJ_EENS1_15EpilogueDefaultEEEEEvvEEEEvNT_6ParamsE,@"STO_CUDA_ENTRY STV_DEFAULT"
_ZN7cutlass13device_kernelINS_4gemm6kernel13GemmUniversalIN4cute5tupleIJiiiiEEENS1_10collective13CollectiveMmaINS1_34MainloopSm90TmaGmmaWarpSpecializedILi5ENS5_IJNS4_1CILi2EEESB_NSA_ILi1EEEEEENS1_35KernelTmaWarpSpecializedCooperativeEEENS5_IJNSA_ILi128EEESG_NSA_ILi64EEEEEENS_6half_tENS5_IJSC_llEEESJ_SK_NS4_8TiledMMAINS4_8MMA_AtomIJNS4_4SM904GMMA26MMA_64x128x16_F32F16F16_SSILNSO_5MajorE1ELSQ_1ELNSO_7ScaleInE1ELSR_1EEEEEENS4_6LayoutINS5_IJSB_SC_SC_EEENS5_IJSC_NSA_ILi0EEESW_EEEEENS5_IJNS4_10UnderscoreESZ_SZ_EEEEENS4_23SM90_TMA_LOAD_MULTICASTENS4_14ComposedLayoutINS4_7SwizzleILi3ELi4ELi3EEENS4_18smem_ptr_flag_bitsILi16EEENSU_INS5_IJSH_NSA_ILi8EEEEEENS5_IJSC_SH_EEEEEEEvNS4_8identityES12_S1C_vS1D_EENS_8epilogue10collective6detail29Sm90TmaWarpSpecializedAdapterINS1G_15DefaultEpilogueISJ_NS5_IJlSC_lEEES1K_NS1F_6thread17LinearCombinationISJ_Li1EffLNS1L_9ScaleType4KindE0ELNS_15FloatRoundStyleE2ESJ_EENS1_15EpilogueDefaultEEEEEvvEEEEvNT_6ParamsE:
[----:B------:R-:W0:Y:S01]  /*0000*/  LDC R1, c[0x0][0x28] ;  /* 0x00000a00ff017b82 */ /* 0x000e220000000800 */
[----:B------:R-:W1:Y:S01]  /*0010*/  S2R R95, SR_TID.X ;  /* 0x00000000005f7919 */ /* 0x000e620000002100 */
[----:B------:R-:W-:Y:S01]  /*0020*/  ELECT P0, URZ, PT ;  /* 0x00000000003f782f */ /* 0x000fe20003800000 */
[----:B------:R-:W-:Y:S01]  /*0030*/  BSSY B0, `(.L_x_0) ;  /* 0x000000f000007945 */ /* 0x000fe20003800000 */
[--C-:B-1----:R-:W-:Y:S02]  /*0040*/  SHF.R.U32.HI R0, RZ, 0x5, R95.reuse ;  /* 0x00000005ff007819 */ /* 0x102fe4000001165f */
[----:B------:R-:W-:-:S03]  /*0050*/  SHF.R.U32.HI R7, RZ, 0x7, R95 ;  /* 0x00000007ff077819 */ /* 0x000fc6000001165f */
[----:B------:R-:W1:Y:S04]  /*0060*/  SHFL.IDX PT, R3, R0, RZ, 0x1f ;  /* 0x00001fff00037589 */ /* 0x000e6800000e0000 */
[----:B------:R2:W3:Y:S01]  /*0070*/  SHFL.IDX PT, R2, R7, RZ, 0x1f ;  /* 0x00001fff07027589 */ /* 0x0004e200000e0000 */
[----:B-1----:R-:W-:-:S13]  /*0080*/  ISETP.NE.OR P0, PT, R3, RZ, !P0 ;  /* 0x000000ff0300720c */ /* 0x002fda0004705670 */
[----:B0-23--:R-:W-:Y:S05]  /*0090*/  @P0 BRA `(.L_x_1) ;  /* 0x0000000000200947 */ /* 0x00dfea0003800000 */
[----:B------:R-:W-:Y:S02]  /*00a0*/  ULDC.64 UR4, c[0x0][0x198] ;  /* 0x0000660000047ab9 */ /* 0x000fe40000000a00 */
[----:B------:R-:W-:Y:S02]  /*00b0*/  UIADD3 UR6, UP0, UR4, 0xf0, URZ ;  /* 0x000000f004067890 */ /* 0x000fe4000ff1e03f */
[----:B------:R-:W-:Y:S02]  /*00c0*/  UIADD3 UR4, UP1, UR4, 0x1f0, URZ ;  /* 0x000001f004047890 */ /* 0x000fe4000ff3e03f */
[----:B------:R-:W-:Y:S02]  /*00d0*/  UIADD3.X UR7, URZ, UR5, URZ, UP0, !UPT ;  /* 0x000000053f077290 */ /* 0x000fe400087fe43f */
[----:B------:R-:W-:-:S07]  /*00e0*/  UIADD3.X UR5, URZ, UR5, URZ, UP1, !UPT ;  /* 0x000000053f057290 */ /* 0x000fce0008ffe43f */
[----:B------:R0:W-:Y:S02]  /*00f0*/  UTMACCTL.PF [UR6] ;  /* 0x00000000060079b9 */ /* 0x0001e40008040000 */
[----:B------:R0:W-:Y:S02]  /*0100*/  UTMACCTL.PF [UR4] ;  /* 0x00000000040079b9 */ /* 0x0001e40008040000 */
[----:B0-----:R-:W-:Y:S01]  /*0110*/  NOP ;  /* 0x0000000000007918 */ /* 0x001fe20000000000 */
.L_x_1:
[----:B------:R-:W-:Y:S05]  /*0120*/  BSYNC B0 ;  /* 0x0000000000007941 */ /* 0x000fea0003800000 */
.L_x_0:
[----:B------:R-:W0:Y:S02]  /*0130*/  SHFL.IDX PT, R5, R0, RZ, 0x1f ;  /* 0x00001fff00057589 */ /* 0x000e2400000e0000 */
[----:B0-----:R-:W-:-:S13]  /*0140*/  ISETP.NE.AND P0, PT, R5, RZ, PT ;  /* 0x000000ff0500720c */ /* 0x001fda0003f05270 */
[----:B------:R-:W-:Y:S05]  /*0150*/  @P0 BRA `(.L_x_2) ;  /* 0x0000000000600947 */ /* 0x000fea0003800000 */
[----:B------:R-:W0:Y:S01]  /*0160*/  S2UR UR8, SR_CgaCtaId ;  /* 0x00000000000879c3 */ /* 0x000e220000008800 */
[----:B------:R-:W-:Y:S01]  /*0170*/  UMOV UR4, 0x400 ;  /* 0x0000040000047882 */ /* 0x000fe20000000000 */
[----:B------:R-:W-:Y:S01]  /*0180*/  UMOV UR5, 0x1 ;  /* 0x0000000100057882 */ /* 0x000fe20000000000 */
[----:B------:R-:W-:Y:S01]  /*0190*/  UMOV UR6, 0x6 ;  /* 0x0000000600067882 */ /* 0x000fe20000000000 */
[----:B------:R-:W-:Y:S01]  /*01a0*/  ELECT P0, URZ, PT ;  /* 0x00000000003f782f */ /* 0x000fe20003800000 */
[----:B------:R-:W-:-:S04]  /*01b0*/  UIADD3 UR6, -UR6, 0x100000, URZ ;  /* 0x0010000006067890 */ /* 0x000fc8000fffe13f */
[----:B------:R-:W-:Y:S02]  /*01c0*/  USHF.L.U32 UR7, UR6, 0xb, URZ ;  /* 0x0000000b06077899 */ /* 0x000fe4000800063f */
[----:B------:R-:W-:Y:S02]  /*01d0*/  USHF.L.U32 UR6, UR6, 0x1, URZ ;  /* 0x0000000106067899 */ /* 0x000fe4000800063f */
[----:B0-----:R-:W-:Y:S02]  /*01e0*/  ULEA UR8, UR8, UR4, 0x18 ;  /* 0x0000000408087291 */ /* 0x001fe4000f8ec03f */
[----:B------:R-:W-:-:S04]  /*01f0*/  UIADD3 UR4, -UR5, 0x100000, URZ ;  /* 0x0010000005047890 */ /* 0x000fc8000fffe13f */
[----:B------:R-:W-:Y:S02]  /*0200*/  USHF.L.U32 UR5, UR4, 0xb, URZ ;  /* 0x0000000b04057899 */ /* 0x000fe4000800063f */
[----:B------:R-:W-:Y:S01]  /*0210*/  USHF.L.U32 UR4, UR4, 0x1, URZ ;  /* 0x0000000104047899 */ /* 0x000fe2000800063f */
[----:B------:R-:W0:Y:S11]  /*0220*/  FENCE.VIEW.ASYNC.S ;  /* 0x00000000000073c6 */ /* 0x000e360000000000 */
[----:B0-----:R0:W1:Y:S01]  /*0230*/  SYNCS.EXCH.64 URZ, [UR8], UR4 ;  /* 0x00000004083f75b2 */ /* 0x0010620008000100 */
[----:B------:R0:W2:Y:S01]  /*0240*/  SYNCS.EXCH.64 URZ, [UR8+0x28], UR6 ;  /* 0x00002806083f75b2 */ /* 0x0000a20008000100 */
[----:B------:R0:W3:Y:S01]  /*0250*/  SYNCS.EXCH.64 URZ, [UR8+0x8], UR4 ;  /* 0x00000804083f75b2 */ /* 0x0000e20008000100 */
[----:B------:R0:W4:Y:S01]  /*0260*/  SYNCS.EXCH.64 URZ, [UR8+0x30], UR6 ;  /* 0x00003006083f75b2 */ /* 0x0001220008000100 */
[----:B------:R0:W0:Y:S01]  /*0270*/  SYNCS.EXCH.64 URZ, [UR8+0x10], UR4 ;  /* 0x00001004083f75b2 */ /* 0x0000220008000100 */
[----:B------:R0:W0:Y:S01]  /*0280*/  SYNCS.EXCH.64 URZ, [UR8+0x38], UR6 ;  /* 0x00003806083f75b2 */ /* 0x0000220008000100 */
[----:B------:R0:W0:Y:S01]  /*0290*/  SYNCS.EXCH.64 URZ, [UR8+0x18], UR4 ;  /* 0x00001804083f75b2 */ /* 0x0000220008000100 */
[----:B------:R0:W0:Y:S01]  /*02a0*/  SYNCS.EXCH.64 URZ, [UR8+0x40], UR6 ;  /* 0x00004006083f75b2 */ /* 0x0000220008000100 */
[----:B------:R0:W0:Y:S01]  /*02b0*/  SYNCS.EXCH.64 URZ, [UR8+0x20], UR4 ;  /* 0x00002004083f75b2 */ /* 0x0000220008000100 */
[----:B------:R0:W0:Y:S01]  /*02c0*/  SYNCS.EXCH.64 URZ, [UR8+0x48], UR6 ;  /* 0x00004806083f75b2 */ /* 0x0000220008000100 */
[----:B------:R-:W-:Y:S01]  /*02d0*/  NOP ;  /* 0x0000000000007918 */ /* 0x000fe20000000000 */
.L_x_2:
[----:B------:R-:W-:Y:S01]  /*02e0*/  SHF.R.S32.HI R4, RZ, 0x1f, R95 ;  /* 0x0000001fff047819 */ /* 0x000fe2000001145f */
[----:B------:R-:W5:Y:S01]  /*02f0*/  SHFL.IDX PT, R0, R0, RZ, 0x1f ;  /* 0x00001fff00007589 */ /* 0x000f6200000e0000 */
[----:B0-----:R-:W0:Y:S01]  /*0300*/  S2UR UR8, SR_CTAID.X ;  /* 0x00000000000879c3 */ /* 0x001e220000002500 */
[----:B------:R-:W-:Y:S02]  /*0310*/  ELECT P0, URZ, PT ;  /* 0x00000000003f782f */ /* 0x000fe40003800000 */
[----:B------:R-:W-:Y:S01]  /*0320*/  LEA.HI R4, R4, R95, RZ, 0x7 ;  /* 0x0000005f04047211 */ /* 0x000fe200078f38ff */
[----:B------:R-:W-:Y:S01]  /*0330*/  ULDC UR4, c[0x0][0x150] ;  /* 0x0000540000047ab9 */ /* 0x000fe20000000800 */
[----:B------:R-:W-:Y:S01]  /*0340*/  SHF.R.S32.HI R6, RZ, 0x1f, R5 ;  /* 0x0000001fff067819 */ /* 0x000fe20000011405 */
[----:B------:R-:W-:Y:S01]  /*0350*/  NOP ;  /* 0x0000000000007918 */ /* 0x000fe20000000000 */
[----:B------:R-:W-:Y:S01]  /*0360*/  LOP3.LUT R4, R4, 0xffffff80, RZ, 0xc0, !PT ;  /* 0xffffff8004047812 */ /* 0x000fe200078ec0ff */
[----:B------:R-:W-:Y:S01]  /*0370*/  NOP ;  /* 0x0000000000007918 */ /* 0x000fe20000000000 */
[----:B------:R-:W-:Y:S01]  /*0380*/  LEA.HI R6, R6, R5, RZ, 0x2 ;  /* 0x0000000506067211 */ /* 0x000fe200078f10ff */
[----:B------:R-:W1:Y:S01]  /*0390*/  LDC R11, c[0x0][0x144] ;  /* 0x00005100ff0b7b82 */ /* 0x000e620000000800 */
[----:B------:R-:W-:Y:S01]  /*03a0*/  IMAD.MOV.U32 R22, RZ, RZ, 0x1 ;  /* 0x00000001ff167424 */ /* 0x000fe200078e00ff */
[----:B------:R-:W-:Y:S01]  /*03b0*/  ISETP.NE.AND P3, PT, R2, RZ, PT ;  /* 0x000000ff0200720c */ /* 0x000fe20003f65270 */
[----:B------:R-:W-:Y:S01]  /*03c0*/  IMAD.IADD R8, R95, 0x1, -R4 ;  /* 0x000000015f087824 */ /* 0x000fe200078e0a04 */
[----:B------:R-:W-:Y:S01]  /*03d0*/  LOP3.LUT R6, R6, 0x3ffffffc, RZ, 0xc0, !PT ;  /* 0x3ffffffc06067812 */ /* 0x000fe200078ec0ff */
[----:B------:R-:W2:Y:S03]  /*03e0*/  S2R R4, SR_CTAID.Y ;  /* 0x0000000000047919 */ /* 0x000ea60000002600 */
[----:B------:R-:W-:Y:S01]  /*03f0*/  SHF.R.S32.HI R9, RZ, 0x1f, R8 ;  /* 0x0000001fff097819 */ /* 0x000fe20000011408 */
[----:B------:R-:W-:Y:S01]  /*0400*/  IMAD.IADD R6, R5, 0x1, -R6 ;  /* 0x0000000105067824 */ /* 0x000fe200078e0a06 */
[----:B------:R-:W3:Y:S02]  /*0410*/  LDC R13, c[0x0][0x140] ;  /* 0x00005000ff0d7b82 */ /* 0x000ee40000000800 */
[----:B------:R-:W-:-:S02]  /*0420*/  LEA.HI R9, R9, R8, RZ, 0x3 ;  /* 0x0000000809097211 */ /* 0x000fc400078f18ff */
[----:B-----5:R-:W-:Y:S02]  /*0430*/  ISETP.NE.OR P0, PT, R0, RZ, !P0 ;  /* 0x000000ff0000720c */ /* 0x020fe40004705670 */
[--C-:B------:R-:W-:Y:S02]  /*0440*/  SHF.R.S32.HI R0, RZ, 0x3, R9.reuse ;  /* 0x00000003ff007819 */ /* 0x100fe40000011409 */
[----:B0-----:R-:W-:Y:S02]  /*0450*/  I2FP.F32.U32 R10, UR8 ;  /* 0x00000008000a7c45 */ /* 0x001fe40008201000 */
[----:B------:R-:W-:-:S03]  /*0460*/  SHF.R.S32.HI R9, RZ, 0x1f, R9 ;  /* 0x0000001fff097819 */ /* 0x000fc60000011409 */
[----:B------:R-:W-:Y:S01]  /*0470*/  FMUL R10, R10, UR4 ;  /* 0x000000040a0a7c20 */ /* 0x000fe20008400000 */
[----:B------:R-:W-:Y:S01]  /*0480*/  LEA.HI R9, R9, R0, RZ, 0x2 ;  /* 0x0000000009097211 */ /* 0x000fe200078f10ff */
[----:B------:R-:W-:Y:S02]  /*0490*/  ULDC UR4, c[0x0][0x154] ;  /* 0x0000550000047ab9 */ /* 0x000fe40000000800 */
[----:B------:R-:W-:Y:S01]  /*04a0*/  VOTEU.ALL UP0, P0 ;  /* 0x00000000003f7886 */ /* 0x000fe20000000000 */
[----:B------:R-:W-:Y:S01]  /*04b0*/  LOP3.LUT R9, R9, 0xfffffffc, RZ, 0xc0, !PT ;  /* 0xfffffffc09097812 */ /* 0x000fe200078ec0ff */
[----:B------:R-:W0:Y:S01]  /*04c0*/  F2I.U32.TRUNC.NTZ R10, R10 ;  /* 0x0000000a000a7305 */ /* 0x000e22000020f000 */
[----:B------:R-:W-:Y:S02]  /*04d0*/  VOTEU.ALL UP1, P0 ;  /* 0x00000000003f7886 */ /* 0x000fe40000020000 */
[----:B------:R-:W5:Y:S01]  /*04e0*/  @!UP0 S2UR UR7, SR_CgaCtaId ;  /* 0x00000000000789c3 */ /* 0x000f620000008800 */
[----:B------:R-:W-:Y:S01]  /*04f0*/  IMAD.IADD R9, R0, 0x1, -R9 ;  /* 0x0000000100097824 */ /* 0x000fe200078e0a09 */
[----:B------:R-:W-:Y:S01]  /*0500*/  SHF.R.S32.HI R0, RZ, 0x1f, R3 ;  /* 0x0000001fff007819 */ /* 0x000fe20000011403 */
[----:B------:R-:W-:Y:S01]  /*0510*/  @!UP0 UMOV UR6, 0x400 ;  /* 0x0000040000068882 */ /* 0x000fe20000000000 */
[----:B---3--:R-:W-:Y:S01]  /*0520*/  ISETP.EQ.U32.AND P2, PT, R13, 0x1, PT ;  /* 0x000000010d00780c */ /* 0x008fe20003f42070 */
[----:B------:R-:W-:Y:S01]  /*0530*/  IMAD R19, R6, 0x4, R9 ;  /* 0x0000000406137824 */ /* 0x000fe200078e0209 */
[----:B--2---:R-:W-:-:S02]  /*0540*/  I2FP.F32.U32 R12, R4 ;  /* 0x00000004000c7245 */ /* 0x004fc40000201000 */
[----:B------:R-:W2:Y:S01]  /*0550*/  LDC R9, c[0x0][0x148] ;  /* 0x00005200ff097b82 */ /* 0x000ea20000000800 */
[----:B------:R-:W-:Y:S02]  /*0560*/  LEA.HI R0, R0, R3, RZ, 0x2 ;  /* 0x0000000300007211 */ /* 0x000fe400078f10ff */
[----:B------:R-:W-:Y:S01]  /*0570*/  LEA.HI R6, R19, R19, RZ, 0x1 ;  /* 0x0000001313067211 */ /* 0x000fe200078f08ff */
[----:B0-----:R-:W-:Y:S02]  /*0580*/  IMAD.MOV R14, RZ, RZ, -R10 ;  /* 0x000000ffff0e7224 */ /* 0x001fe400078e0a0a */
[----:B------:R-:W-:Y:S01]  /*0590*/  FMUL R12, R12, UR4 ;  /* 0x000000040c0c7c20 */ /* 0x000fe20008400000 */
[----:B------:R-:W-:Y:S01]  /*05a0*/  LOP3.LUT R0, R0, 0xfffffffc, RZ, 0xc0, !PT ;  /* 0xfffffffc00007812 */ /* 0x000fe200078ec0ff */
[----:B------:R-:W-:Y:S01]  /*05b0*/  UMOV UR4, 0x20 ;  /* 0x0000002000047882 */ /* 0x000fe20000000000 */
[----:B------:R-:W-:Y:S01]  /*05c0*/  LOP3.LUT R10, R6, 0xfffffffe, RZ, 0xc0, !PT ;  /* 0xfffffffe060a7812 */ /* 0x000fe200078ec0ff */
[----:B-1----:R-:W-:Y:S01]  /*05d0*/  IMAD R6, R11, R14, UR8 ;  /* 0x000000080b067e24 */ /* 0x002fe2000f8e020e */
[----:B------:R-:W-:-:S04]  /*05e0*/  @!UP0 UIADD3 UR4, -UR4, 0x100000, URZ ;  /* 0x0010000004048890 */ /* 0x000fc8000fffe13f */
[----:B------:R-:W-:Y:S02]  /*05f0*/  @!UP0 USHF.L.U32 UR5, UR4, 0xb, URZ ;  /* 0x0000000b04058899 */ /* 0x000fe4000800063f */
[----:B------:R-:W-:Y:S01]  /*0600*/  @!UP0 USHF.L.U32 UR4, UR4, 0x1, URZ ;  /* 0x0000000104048899 */ /* 0x000fe2000800063f */
[----:B------:R-:W0:Y:S01]  /*0610*/  F2I.U32.TRUNC.NTZ R12, R12 ;  /* 0x0000000c000c7305 */ /* 0x000e22000020f000 */
[----:B------:R-:W-:Y:S02]  /*0620*/  IMAD.IADD R3, R3, 0x1, -R0 ;  /* 0x0000000103037824 */ /* 0x000fe400078e0a00 */
[C---:B------:R-:W-:Y:S02]  /*0630*/  IMAD.IADD R11, R19.reuse, 0x1, -R10 ;  /* 0x00000001130b7824 */ /* 0x040fe400078e0a0a */
[----:B------:R-:W-:Y:S01]  /*0640*/  IMAD.SHL.U32 R10, R19, 0x4, RZ ;  /* 0x00000004130a7824 */ /* 0x000fe200078e00ff */
[----:B-----5:R-:W-:Y:S01]  /*0650*/  @!UP0 ULEA UR6, UR7, UR6, 0x18 ;  /* 0x0000000607068291 */ /* 0x020fe2000f8ec03f */
[----:B------:R-:W-:Y:S01]  /*0660*/  ISETP.NE.AND P1, PT, R3, 0x3, PT ;  /* 0x000000030300780c */ /* 0x000fe20003f25270 */
[----:B------:R-:W-:Y:S01]  /*0670*/  VOTEU.ALL UP0, P0 ;  /* 0x00000000003f7886 */ /* 0x000fe20000000000 */
[----:B------:R-:W-:-:S02]  /*0680*/  ISETP.NE.AND P4, PT, R11, R6, PT ;  /* 0x000000060b00720c */ /* 0x000fc40003f85270 */
[----:B------:R-:W-:Y:S02]  /*0690*/  LOP3.LUT R19, R19, 0xc, R10, 0x78, !PT ;  /* 0x0000000c13137812 */ /* 0x000fe400078e780a */
[----:B------:R-:W-:Y:S01]  /*06a0*/  LOP3.LUT P0, RZ, R8, 0x7, RZ, 0xc0, !PT ;  /* 0x0000000708ff7812 */ /* 0x000fe2000780c0ff */
[C---:B------:R-:W-:Y:S01]  /*06b0*/  VIADD R8, R2.reuse, 0xffffffff ;  /* 0xffffffff02087836 */ /* 0x040fe20000000000 */
[----:B------:R-:W-:Y:S01]  /*06c0*/  ISETP.EQ.OR P1, PT, R3, RZ, !P1 ;  /* 0x000000ff0300720c */ /* 0x000fe20004f22670 */
[----:B0-----:R-:W-:Y:S01]  /*06d0*/  IMAD.MOV R23, RZ, RZ, -R12 ;  /* 0x000000ffff177224 */ /* 0x001fe200078e0a0c */
[----:B------:R-:W-:Y:S01]  /*06e0*/  ISETP.LT.U32.AND P0, PT, R19, 0x4, !P0 ;  /* 0x000000041300780c */ /* 0x000fe20004701070 */
[----:B------:R-:W0:Y:S02]  /*06f0*/  FENCE.VIEW.ASYNC.S ;  /* 0x00000000000073c6 */ /* 0x000e240000000000 */
[----:B0-----:R0:W1:Y:S01]  /*0700*/  @!UP0 SYNCS.EXCH.64 URZ, [UR6+0x60], UR4 ;  /* 0x00006004063f85b2 */ /* 0x0010620008000100 */
[----:B------:R-:W-:Y:S01]  /*0710*/  ISETP.EQ.AND P1, PT, R2, RZ, P1 ;  /* 0x000000ff0200720c */ /* 0x000fe20000f22270 */
[----:B--2---:R-:W-:Y:S01]  /*0720*/  IMAD R11, R9, R23, R4 ;  /* 0x00000017090b7224 */ /* 0x004fe200078e0204 */
[----:B------:R-:W-:-:S02]  /*0730*/  ISETP.GE.U32.AND P6, PT, R8, 0x2, PT ;  /* 0x000000020800780c */ /* 0x000fc40003fc6070 */
[----:B------:R-:W-:Y:S02]  /*0740*/  @P4 LEA.HI R0, R19, R19, RZ, 0x1 ;  /* 0x0000001313004211 */ /* 0x000fe400078f08ff */
[----:B------:R-:W-:Y:S02]  /*0750*/  SEL R18, RZ, 0x1, !P1 ;  /* 0x00000001ff127807 */ /* 0x000fe40004800000 */
[----:B------:R-:W-:Y:S02]  /*0760*/  @P4 SHF.R.S32.HI R0, RZ, 0x1, R0 ;  /* 0x00000001ff004819 */ /* 0x000fe40000011400 */
[----:B------:R-:W-:Y:S02]  /*0770*/  SEL R18, R18, 0x2, P6 ;  /* 0x0000000212127807 */ /* 0x000fe40003000000 */
[----:B------:R-:W-:Y:S02]  /*0780*/  @P4 ISETP.NE.AND P5, PT, R0, R11, PT ;  /* 0x0000000b0000420c */ /* 0x000fe40003fa5270 */
[----:B------:R-:W-:Y:S01]  /*0790*/  SEL R11, RZ, 0x1, !P0 ;  /* 0x00000001ff0b7807 */ /* 0x000fe20004000000 */
[----:B------:R0:W2:Y:S01]  /*07a0*/  @!UP1 SYNCS.EXCH.64 URZ, [UR6+0x68], UR4 ;  /* 0x00006804063f95b2 */ /* 0x0000a20008000100 */
[----:B------:R-:W-:Y:S01]  /*07b0*/  @P4 SEL R22, RZ, 0x1, P5 ;  /* 0x00000001ff164807 */ /* 0x000fe20002800000 */
[----:B------:R-:W-:Y:S01]  /*07c0*/  NOP ;  /* 0x0000000000007918 */ /* 0x000fe20000000000 */
[----:B------:R-:W-:-:S02]  /*07d0*/  LOP3.LUT R0, R95, 0x7f, RZ, 0xc0, !PT ;  /* 0x0000007f5f007812 */ /* 0x000fc400078ec0ff */
[----:B------:R-:W-:Y:S01]  /*07e0*/  LOP3.LUT R22, R22, R11, RZ, 0xc0, !PT ;  /* 0x0000000b16167212 */ /* 0x000fe200078ec0ff */
[----:B01----:R-:W-:Y:S06]  /*07f0*/  @!P2 BRA `(.L_x_3) ;  /* 0x000000000008a947 */ /* 0x003fec0003800000 */
[----:B--2-4-:R-:W-:Y:S01]  /*0800*/  UCGABAR_ARV ;  /* 0x00000000000079c7 */ /* 0x014fe20008000000 */
[----:B------:R-:W-:Y:S05]  /*0810*/  BRA `(.L_x_4) ;  /* 0x0000000000047947 */ /* 0x000fea0003800000 */
.L_x_3:
[----:B--2-4-:R-:W-:Y:S01]  /*0820*/  NOP ;  /* 0x0000000000007918 */ /* 0x014fe20000000000 */
.L_x_4:
[----:B------:R-:W0:Y:S01]  /*0830*/  LDC R2, c[0x0][0x65c] ;  /* 0x00019700ff027b82 */ /* 0x000e220000000800 */
[----:B------:R-:W-:Y:S02]  /*0840*/  IMAD.U32 R10, RZ, RZ, UR8 ;  /* 0x00000008ff0a7e24 */ /* 0x000fe4000f8e00ff */
[----:B------:R-:W-:Y:S01]  /*0850*/  IMAD.MOV.U32 R11, RZ, RZ, RZ ;  /* 0x000000ffff0b7224 */ /* 0x000fe200078e00ff */
[----:B0-----:R-:W-:-:S04]  /*0860*/  ISETP.NE.AND P1, PT, R2, 0x1, PT ;  /* 0x000000010200780c */ /* 0x001fc80003f25270 */
[----:B------:R-:W-:-:S09]  /*0870*/  P2R R5, PR, RZ, 0x2 ;  /* 0x00000002ff057803 */ /* 0x000fd20000000000 */
[----:B------:R-:W0:Y:S01]  /*0880*/  @P1 LDC R17, c[0x0][0x10] ;  /* 0x00000400ff111b82 */ /* 0x000e220000000800 */
[----:B------:R-:W-:Y:S02]  /*0890*/  @P1 IMAD.MOV.U32 R5, RZ, RZ, RZ ;  /* 0x000000ffff051224 */ /* 0x000fe400078e00ff */
[----:B------:R-:W-:-:S05]  /*08a0*/  @P1 IMAD.MOV.U32 R15, RZ, RZ, RZ ;  /* 0x000000ffff0f1224 */ /* 0x000fca00078e00ff */
[----:B------:R-:W1:Y:S01]  /*08b0*/  @!P1 LDC R13, c[0x0][0xc] ;  /* 0x00000300ff0d9b82 */ /* 0x000e620000000800 */
[----:B------:R-:W-:Y:S01]  /*08c0*/  ULDC UR4, c[0x0][0xc] ;  /* 0x0000030000047ab9 */ /* 0x000fe20000000800 */
[----:B------:R-:W-:Y:S01]  /*08d0*/  ULDC UR5, c[0x0][0x10] ;  /* 0x0000040000057ab9 */ /* 0x000fe20000000800 */
[----:B------:R-:W-:Y:S01]  /*08e0*/  ULDC UR6, c[0x0][0x14] ;  /* 0x0000050000067ab9 */ /* 0x000fe20000000800 */
[----:B------:R-:W-:-:S04]  /*08f0*/  UIMAD.WIDE.U32 UR4, UR4, UR5, URZ ;  /* 0x00000005040472a5 */ /* 0x000fc8000f8e003f */
[----:B------:R-:W-:Y:S02]  /*0900*/  UIMAD.WIDE.U32 UR38, UR4, UR6, URZ ;  /* 0x00000006042672a5 */ /* 0x000fe4000f8e003f */
[----:B------:R-:W-:-:S04]  /*0910*/  UIMAD UR41, UR5, UR6, URZ ;  /* 0x00000006052972a4 */ /* 0x000fc8000f8e023f */
[----:B------:R-:W-:Y:S01]  /*0920*/  UIADD3 UR41, UR39, UR41, URZ ;  /* 0x0000002927297290 */ /* 0x000fe2000fffe03f */
[----:B0-----:R-:W-:-:S04]  /*0930*/  @P1 IMAD.WIDE.U32 R16, R17, UR8, R4 ;  /* 0x0000000811101c25 */ /* 0x001fc8000f8e0004 */
[----:B------:R-:W-:Y:S02]  /*0940*/  @P1 IMAD.IADD R17, R17, 0x1, R15 ;  /* 0x0000000111111824 */ /* 0x000fe400078e020f */
[----:B-1----:R-:W-:-:S04]  /*0950*/  @!P1 IMAD.WIDE.U32 R10, R4, R13, R10 ;  /* 0x0000000d040a9225 */ /* 0x002fc800078e000a */
[----:B------:R-:W-:Y:S02]  /*0960*/  @!P1 IMAD.MOV.U32 R16, RZ, RZ, R10 ;  /* 0x000000ffff109224 */ /* 0x000fe400078e000a */
[----:B------:R-:W-:Y:S01]  /*0970*/  @!P1 IMAD.MOV.U32 R17, RZ, RZ, R11 ;  /* 0x000000ffff119224 */ /* 0x000fe200078e000b */
[----:B------:R-:W-:Y:S06]  /*0980*/  @!P2 BRA `(.L_x_5) ;  /* 0x00000000000ca947 */ /* 0x000fec0003800000 */
[----:B------:R-:W-:Y:S01]  /*0990*/  UCGABAR_WAIT ;  /* 0x0000000000007dc7 */ /* 0x000fe20008000000 */
[----:B------:R-:W-:Y:S01]  /*09a0*/  CCTL.IVALL ;  /* 0x00000000ff00798f */ /* 0x000fe20002000000 */
[----:B------:R-:W-:Y:S05]  /*09b0*/  BRA `(.L_x_6) ;  /* 0x0000000000047947 */ /* 0x000fea0003800000 */
.L_x_5:
[----:B------:R-:W-:Y:S06]  /*09c0*/  BAR.SYNC.DEFER_BLOCKING 0x0 ;  /* 0x0000000000007b1d */ /* 0x000fec0000010000 */
.L_x_6:
[----:B------:R-:W-:Y:S05]  /*09d0*/  @!P3 BRA `(.L_x_7) ;  /* 0x0000005c00a4b947 */ /* 0x000fea0003800000 */
[----:B------:R-:W-:-:S13]  /*09e0*/  ISETP.GT.U32.AND P0, PT, R8, 0x1, PT ;  /* 0x000000010800780c */ /* 0x000fda0003f04070 */
[----:B------:R-:W-:Y:S05]  /*09f0*/  @P0 EXIT ;  /* 0x000000000000094d */ /* 0x000fea0003800000 */
[----:B------:R-:W-:Y:S01]  /*0a00*/  ULDC.64 UR4, c[0x0][0x650] ;  /* 0x0001940000047ab9 */ /* 0x000fe20000000a00 */
[----:B------:R-:W-:Y:S01]  /*0a10*/  PRMT R3, RZ, 0x7610, R3 ;  /* 0x00007610ff037816 */ /* 0x000fe20000000003 */
[----:B------:R-:W-:Y:S01]  /*0a20*/  IMAD.MOV.U32 R103, RZ, RZ, -0x1 ;  /* 0xffffffffff677424 */ /* 0x000fe200078e00ff */
[----:B------:R-:W-:Y:S01]  /*0a30*/  ISETP.GE.U32.AND P0, PT, R16, UR4, PT ;  /* 0x0000000410007c0c */ /* 0x000fe2000bf06070 */
[----:B------:R-:W-:Y:S02]  /*0a40*/  IMAD.MOV.U32 R100, RZ, RZ, -0x1 ;  /* 0xffffffffff647424 */ /* 0x000fe400078e00ff */
[----:B------:R-:W-:Y:S01]  /*0a50*/  IMAD.MOV.U32 R101, RZ, RZ, -0x1 ;  /* 0xffffffffff657424 */ /* 0x000fe200078e00ff */
[----:B------:R-:W-:-:S13]  /*0a60*/  ISETP.GE.U32.AND.EX P0, PT, R17, UR5, PT, P0 ;  /* 0x0000000511007c0c */ /* 0x000fda000bf06100 */
[----:B------:R-:W-:Y:S05]  /*0a70*/  @P0 BRA `(.L_x_8) ;  /* 0x0000000400280947 */ /* 0x000fea0003800000 */
[----:B------:R-:W0:Y:S01]  /*0a80*/  LDC.64 R24, c[0x0][0x628] ;  /* 0x00018a00ff187b82 */ /* 0x000e220000000a00 */
[----:B------:R-:W-:Y:S02]  /*0a90*/  IMAD.MOV.U32 R10, RZ, RZ, R16 ;  /* 0x000000ffff0a7224 */ /* 0x000fe400078e0010 */
[----:B------:R-:W-:-:S05]  /*0aa0*/  IMAD.MOV.U32 R11, RZ, RZ, R17 ;  /* 0x000000ffff0b7224 */ /* 0x000fca00078e0011 */
[----:B------:R-:W1:Y:S08]  /*0ab0*/  LDC R8, c[0x0][0x630] ;  /* 0x00018c00ff087b82 */ /* 0x000e700000000800 */
[----:B------:R-:W2:Y:S01]  /*0ac0*/  LDC.64 R26, c[0x0][0x620] ;  /* 0x00018800ff1a7b82 */ /* 0x000ea20000000a00 */
[----:B0-----:R-:W-:-:S04]  /*0ad0*/  ISETP.NE.U32.AND P0, PT, R24, RZ, PT ;  /* 0x000000ff1800720c */ /* 0x001fc80003f05070 */
[----:B------:R-:W-:-:S13]  /*0ae0*/  ISETP.NE.AND.EX P0, PT, R25, RZ, PT, P0 ;  /* 0x000000ff1900720c */ /* 0x000fda0003f05300 */
[----:B-12---:R-:W-:Y:S05]  /*0af0*/  @!P0 BRA `(.L_x_9) ;  /* 0x0000000000288947 */ /* 0x006fea0003800000 */
[----:B------:R-:W0:Y:S02]  /*0b00*/  LDC R3, c[0x0][0x634] ;  /* 0x00018d00ff037b82 */ /* 0x000e240000000800 */
[----:B0-----:R-:W-:-:S05]  /*0b10*/  IADD3 R3, P0, R16, R3, RZ ;  /* 0x0000000310037210 */ /* 0x001fca0007f1e0ff */
[----:B------:R-:W-:-:S04]  /*0b20*/  IMAD.X R21, RZ, RZ, R17, P0 ;  /* 0x000000ffff157224 */ /* 0x000fc800000e0611 */
[----:B------:R-:W-:-:S04]  /*0b30*/  IMAD.WIDE.U32 R10, R21, R24, RZ ;  /* 0x00000018150a7225 */ /* 0x000fc800078e00ff */
[----:B------:R-:W-:-:S04]  /*0b40*/  IMAD.WIDE.U32 R12, P0, R3, R25, R10 ;  /* 0x00000019030c7225 */ /* 0x000fc8000780000a */
[----:B------:R-:W-:-:S04]  /*0b50*/  IMAD.WIDE.U32 R10, R3, R24, RZ ;  /* 0x00000018030a7225 */ /* 0x000fc800078e00ff */
[----:B------:R-:W-:Y:S01]  /*0b60*/  IMAD.X R15, RZ, RZ, RZ, P0 ;  /* 0x000000ffff0f7224 */ /* 0x000fe200000e06ff */
[----:B------:R-:W-:Y:S01]  /*0b70*/  IADD3 RZ, P0, R11, R12, RZ ;  /* 0x0000000c0bff7210 */ /* 0x000fe20007f1e0ff */
[----:B------:R-:W-:-:S04]  /*0b80*/  IMAD.MOV.U32 R14, RZ, RZ, R13 ;  /* 0x000000ffff0e7224 */ /* 0x000fc800078e000d */
[----:B------:R-:W-:-:S08]  /*0b90*/  IMAD.WIDE.U32.X R10, R21, R25, R14, P0 ;  /* 0x00000019150a7225 */ /* 0x000fd000000e040e */
.L_x_9:
[----:B------:R-:W0:Y:S01]  /*0ba0*/  LDC.64 R30, c[0x0][0x640] ;  /* 0x00019000ff1e7b82 */ /* 0x000e220000000a00 */
[-CC-:B------:R-:W-:Y:S01]  /*0bb0*/  SHF.R.U64 R101, R10, R8.reuse, R11.reuse ;  /* 0x000000080a657219 */ /* 0x180fe2000000120b */
[----:B------:R-:W-:Y:S01]  /*0bc0*/  IMAD R29, R9, R23, R4 ;  /* 0x00000017091d7224 */ /* 0x000fe200078e0204 */
[----:B------:R-:W-:Y:S01]  /*0bd0*/  SHF.R.U32.HI R3, RZ, R8, R11 ;  /* 0x00000008ff037219 */ /* 0x000fe2000001160b */
[----:B------:R-:W-:Y:S01]  /*0be0*/  IMAD.MOV.U32 R23, RZ, RZ, 0x1 ;  /* 0x00000001ff177424 */ /* 0x000fe200078e00ff */
[----:B------:R-:W-:-:S03]  /*0bf0*/  IADD3 R5, P0, RZ, -R101, RZ ;  /* 0x80000065ff057210 */ /* 0x000fc60007f1e0ff */
[----:B------:R-:W1:Y:S02]  /*0c00*/  LDC R12, c[0x0][0x618] ;  /* 0x00018600ff0c7b82 */ /* 0x000e640000000800 */
[----:B------:R-:W-:Y:S02]  /*0c10*/  IMAD.X R3, RZ, RZ, ~R3, P0 ;  /* 0x000000ffff037224 */ /* 0x000fe400000e0e03 */
[----:B------:R-:W-:-:S04]  /*0c20*/  IMAD.WIDE.U32 R10, R5, R26, R16 ;  /* 0x0000001a050a7225 */ /* 0x000fc800078e0010 */
[----:B------:R-:W2:Y:S01]  /*0c30*/  LDC R20, c[0x0][0x608] ;  /* 0x00018200ff147b82 */ /* 0x000ea20000000800 */
[----:B------:R-:W-:Y:S02]  /*0c40*/  IMAD R8, R3, R26, RZ ;  /* 0x0000001a03087224 */ /* 0x000fe400078e02ff */
[----:B------:R-:W-:Y:S02]  /*0c50*/  IMAD.MOV.U32 R3, RZ, RZ, -0x1 ;  /* 0xffffffffff037424 */ /* 0x000fe400078e00ff */
[----:B------:R-:W-:-:S03]  /*0c60*/  IMAD R5, R5, R27, R8 ;  /* 0x0000001b05057224 */ /* 0x000fc600078e0208 */
[----:B------:R-:W3:Y:S01]  /*0c70*/  LDC R28, c[0x0][0x658] ;  /* 0x00019600ff1c7b82 */ /* 0x000ee20000000800 */
[----:B------:R-:W-:Y:S01]  /*0c80*/  IMAD.IADD R5, R11, 0x1, R5 ;  /* 0x000000010b057824 */ /* 0x000fe200078e0205 */
[----:B0-----:R-:W-:-:S04]  /*0c90*/  ISETP.NE.U32.AND P0, PT, R30, RZ, PT ;  /* 0x000000ff1e00720c */ /* 0x001fc80003f05070 */
[----:B------:R-:W-:Y:S02]  /*0ca0*/  ISETP.NE.AND.EX P0, PT, R31, RZ, PT, P0 ;  /* 0x000000ff1f00720c */ /* 0x000fe40003f05300 */
[----:B------:R-:W0:Y:S01]  /*0cb0*/  LDC R24, c[0x0][0x600] ;  /* 0x00018000ff187b82 */ /* 0x000e220000000800 */
[-CC-:B-1----:R-:W-:Y:S02]  /*0cc0*/  SHF.R.U64 R14, R10, R12.reuse, R5.reuse ;  /* 0x0000000c0a0e7219 */ /* 0x182fe40000001205 */
[----:B------:R-:W-:-:S05]  /*0cd0*/  SHF.R.U32.HI R5, RZ, R12, R5 ;  /* 0x0000000cff057219 */ /* 0x000fca0000011605 */
[----:B------:R-:W1:Y:S01]  /*0ce0*/  LDC R15, c[0x0][0x648] ;  /* 0x00019200ff0f7b82 */ /* 0x000e620000000800 */
[-CC-:B--2---:R-:W-:Y:S02]  /*0cf0*/  SHF.R.U64 R27, R14, R20.reuse, R5.reuse ;  /* 0x000000140e1b7219 */ /* 0x184fe40000001205 */
[----:B------:R-:W-:-:S05]  /*0d00*/  SHF.R.U32.HI R5, RZ, R20, R5 ;  /* 0x00000014ff057219 */ /* 0x000fca0000011605 */
[----:B------:R-:W2:Y:S01]  /*0d10*/  LDC R21, c[0x0][0x638] ;  /* 0x00018e00ff157b82 */ /* 0x000ea20000000800 */
[-CC-:B---3--:R-:W-:Y:S02]  /*0d20*/  SHF.R.U64 R20, R27, R28.reuse, R5.reuse ;  /* 0x0000001c1b147219 */ /* 0x188fe40000001205 */
[-C--:B------:R-:W-:Y:S02]  /*0d30*/  SHF.L.U32 R3, R3, R28.reuse, RZ ;  /* 0x0000001c03037219 */ /* 0x080fe400000006ff */
[----:B------:R-:W-:Y:S01]  /*0d40*/  SHF.R.U32.HI R5, RZ, R28, R5 ;  /* 0x0000001cff057219 */ /* 0x000fe20000011605 */
[----:B------:R-:W-:Y:S01]  /*0d50*/  IMAD.MOV.U32 R4, RZ, RZ, R20 ;  /* 0x000000ffff047224 */ /* 0x000fe200078e0014 */
[----:B------:R-:W-:Y:S01]  /*0d60*/  LOP3.LUT R12, RZ, R3, RZ, 0x33, !PT ;  /* 0x00000003ff0c7212 */ /* 0x000fe200078e33ff */
[----:B------:R-:W3:Y:S01]  /*0d70*/  LDC R25, c[0x0][0x610] ;  /* 0x00018400ff197b82 */ /* 0x000ee20000000800 */
[----:B------:R-:W-:Y:S05]  /*0d80*/  @!P0 BRA `(.L_x_10) ;  /* 0x0000000000288947 */ /* 0x000fea0003800000 */
[----:B------:R-:W4:Y:S02]  /*0d90*/  LDC R3, c[0x0][0x64c] ;  /* 0x00019300ff037b82 */ /* 0x000f240000000800 */
[----:B----4-:R-:W-:-:S05]  /*0da0*/  IADD3 R3, P0, R20, R3, RZ ;  /* 0x0000000314037210 */ /* 0x010fca0007f1e0ff */
        /* <DEDUP_REMOVED lines=8> */
.L_x_10:
[----:B-1----:R-:W-:Y:S01]  /*0e30*/  SHF.R.U64 R4, R4, R15, R5 ;  /* 0x0000000f04047219 */ /* 0x002fe20000001205 */
[----:B0-----:R-:W-:Y:S01]  /*0e40*/  VIADD R5, R24, 0xffffffff ;  /* 0xffffffff18057836 */ /* 0x001fe20000000000 */
[----:B------:R-:W-:Y:S02]  /*0e50*/  SHF.L.U32 R3, R23, R28, RZ ;  /* 0x0000001c17037219 */ /* 0x000fe400000006ff */
[----:B------:R-:W-:Y:S01]  /*0e60*/  LOP3.LUT R12, R27, R12, RZ, 0xc0, !PT ;  /* 0x0000000c1b0c7212 */ /* 0x000fe200078ec0ff */
[----:B------:R-:W-:Y:S01]  /*0e70*/  IMAD.MOV R8, RZ, RZ, -R4 ;  /* 0x000000ffff087224 */ /* 0x000fe200078e0a04 */
[----:B------:R-:W-:Y:S02]  /*0e80*/  SEL R6, R6, R29, !P1 ;  /* 0x0000001d06067207 */ /* 0x000fe40004800000 */
[----:B------:R-:W-:Y:S01]  /*0e90*/  LOP3.LUT R5, R14, R5, RZ, 0xc0, !PT ;  /* 0x000000050e057212 */ /* 0x000fe200078ec0ff */
[----:B------:R-:W-:Y:S02]  /*0ea0*/  IMAD R9, R3, R4, R12 ;  /* 0x0000000403097224 */ /* 0x000fe400078e020c */
[----:B--2---:R-:W-:-:S02]  /*0eb0*/  IMAD R3, R8, R21, R20 ;  /* 0x0000001508037224 */ /* 0x004fc400078e0214 */
[----:B---3--:R-:W-:Y:S02]  /*0ec0*/  IMAD R6, R9, R25, R6 ;  /* 0x0000001909067224 */ /* 0x008fe400078e0206 */
[----:B------:R-:W-:Y:S02]  /*0ed0*/  IMAD R103, R3, R24, R5 ;  /* 0x0000001803677224 */ /* 0x000fe400078e0205 */
[----:B------:R-:W-:-:S03]  /*0ee0*/  IMAD.MOV.U32 R4, RZ, RZ, 0x1 ;  /* 0x00000001ff047424 */ /* 0x000fc600078e00ff */
[----:B------:R-:W-:Y:S02]  /*0ef0*/  SEL R100, R103, R6, !P1 ;  /* 0x0000000667647207 */ /* 0x000fe40004800000 */
[----:B------:R-:W-:Y:S02]  /*0f00*/  PRMT R3, R4, 0x7610, R3 ;  /* 0x0000761004037816 */ /* 0x000fe40000000003 */
[----:B------:R-:W-:-:S07]  /*0f10*/  SEL R103, R6, R103, !P1 ;  /* 0x0000006706677207 */ /* 0x000fce0004800000 */
.L_x_8:
[----:B------:R-:W-:-:S08]  /*0f20*/  NOP ;  /* 0x0000000000007918 */ /* 0x000fd00000000000 */
[----:B------:R-:W0:Y:S02]  /*0f30*/  USETMAXREG.TRY_ALLOC.CTAPOOL UP0, 0xe8 ;  /* 0x000000e8000079c8 */ /* 0x000e240008000600 */
[----:B0-----:R-:W-:-:S13]  /*0f40*/  PLOP3.LUT P0, PT, PT, PT, UP0, 0x80, 0x0 ;  /* 0x000000000000781c */ /* 0x001fda0003f0f008 */
[----:B------:R-:W-:Y:S05]  /*0f50*/  @!P0 BRA `(.L_x_8) ;  /* 0xfffffffc00f08947 */ /* 0x000fea000383ffff */
[----:B------:R-:W-:Y:S01]  /*0f60*/  ULDC.64 UR4, c[0x0][0x598] ;  /* 0x0001660000047ab9 */ /* 0x000fe20000000a00 */
[----:B------:R-:W-:Y:S01]  /*0f70*/  ULDC.64 UR36, c[0x0][0x208] ;  /* 0x0000820000247ab9 */ /* 0x000fe20000000a00 */
[----:B------:R-:W-:-:S04]  /*0f80*/  ISETP.NE.U32.AND P0, PT, RZ, UR4, PT ;  /* 0x00000004ff007c0c */ /* 0x000fc8000bf05070 */
[----:B------:R-:W-:-:S13]  /*0f90*/  ISETP.NE.AND.EX P0, PT, RZ, UR5, PT, P0 ;  /* 0x00000005ff007c0c */ /* 0x000fda000bf05300 */
[----:B------:R-:W-:Y:S05]  /*0fa0*/  @!P0 BRA `(.L_x_11) ;  /* 0x00000000001c8947 */ /* 0x000fea0003800000 */
[----:B------:R-:W0:Y:S02]  /*0fb0*/  LDC.64 R4, c[0x0][0x598] ;  /* 0x00016600ff047b82 */ /* 0x000e240000000a00 */
[----:B0-----:R-:W2:Y:S02]  /*0fc0*/  LDG.E.64 R4, desc[UR36][R4.64] ;  /* 0x0000002404047981 */ /* 0x001ea4000c1e1b00 */
[----:B--2---:R-:W-:-:S04]  /*0fd0*/  ISETP.NE.U32.AND P0, PT, R4, RZ, PT ;  /* 0x000000ff0400720c */ /* 0x004fc80003f05070 */
[----:B------:R-:W-:-:S13]  /*0fe0*/  ISETP.NE.AND.EX P0, PT, R5, RZ, PT, P0 ;  /* 0x000000ff0500720c */ /* 0x000fda0003f05300 */
[----:B------:R-:W-:Y:S05]  /*0ff0*/  @!P0 BRA `(.L_x_11) ;  /* 0x0000000000088947 */ /* 0x000fea0003800000 */
[----:B------:R0:W5:Y:S01]  /*1000*/  LD.E R23, desc[UR36][R4.64] ;  /* 0x0000002404177980 */ /* 0x000162000c101900 */
[----:B------:R-:W-:Y:S05]  /*1010*/  BRA `(.L_x_12) ;  /* 0x0000000000247947 */ /* 0x000fea0003800000 */
.L_x_11:
[----:B------:R-:W-:Y:S02]  /*1020*/  ULDC.64 UR4, c[0x0][0x588] ;  /* 0x0001620000047ab9 */ /* 0x000fe40000000a00 */
[----:B------:R-:W-:-:S04]  /*1030*/  ISETP.NE.U32.AND P0, PT, RZ, UR4, PT ;  /* 0x00000004ff007c0c */ /* 0x000fc8000bf05070 */
[----:B------:R-:W-:-:S13]  /*1040*/  ISETP.NE.AND.EX P0, PT, RZ, UR5, PT, P0 ;  /* 0x00000005ff007c0c */ /* 0x000fda000bf05300 */
[----:B------:R-:W-:Y:S05]  /*1050*/  @!P0 BRA `(.L_x_13) ;  /* 0x00000000000c8947 */ /* 0x000fea0003800000 */
[----:B------:R-:W0:Y:S02]  /*1060*/  LDC.64 R4, c[0x0][0x588] ;  /* 0x00016200ff047b82 */ /* 0x000e240000000a00 */
[----:B0-----:R1:W5:Y:S01]  /*1070*/  LDG.E R23, desc[UR36][R4.64] ;  /* 0x0000002404177981 */ /* 0x001362000c1e1900 */
[----:B------:R-:W-:Y:S05]  /*1080*/  BRA `(.L_x_12) ;  /* 0x0000000000087947 */ /* 0x000fea0003800000 */
.L_x_13:
[----:B------:R-:W-:Y:S02]  /*1090*/  ULDC UR4, c[0x0][0x580] ;  /* 0x0001600000047ab9 */ /* 0x000fe40000000800 */
[----:B------:R-:W-:-:S07]  /*10a0*/  IMAD.U32 R23, RZ, RZ, UR4 ;  /* 0x00000004ff177e24 */ /* 0x000fce000f8e00ff */
.L_x_12:
[----:B------:R-:W-:Y:S02]  /*10b0*/  ULDC.64 UR4, c[0x0][0x5a0] ;  /* 0x0001680000047ab9 */ /* 0x000fe40000000a00 */
[----:B------:R-:W-:-:S04]  /*10c0*/  ISETP.NE.U32.AND P0, PT, RZ, UR4, PT ;  /* 0x00000004ff007c0c */ /* 0x000fc8000bf05070 */
[----:B------:R-:W-:-:S13]  /*10d0*/  ISETP.NE.AND.EX P0, PT, RZ, UR5, PT, P0 ;  /* 0x00000005ff007c0c */ /* 0x000fda000bf05300 */
[----:B------:R-:W-:Y:S05]  /*10e0*/  @!P0 BRA `(.L_x_14) ;  /* 0x00000000001c8947 */ /* 0x000fea0003800000 */
[----:B01----:R-:W0:Y:S02]  /*10f0*/  LDC.64 R4, c[0x0][0x5a0] ;  /* 0x00016800ff047b82 */ /* 0x003e240000000a00 */
[----:B0-----:R-:W2:Y:S02]  /*1100*/  LDG.E.64 R4, desc[UR36][R4.64] ;  /* 0x0000002404047981 */ /* 0x001ea4000c1e1b00 */
[----:B--2---:R-:W-:-:S04]  /*1110*/  ISETP.NE.U32.AND P0, PT, R4, RZ, PT ;  /* 0x000000ff0400720c */ /* 0x004fc80003f05070 */
[----:B------:R-:W-:-:S13]  /*1120*/  ISETP.NE.AND.EX P0, PT, R5, RZ, PT, P0 ;  /* 0x000000ff0500720c */ /* 0x000fda0003f05300 */
[----:B------:R-:W-:Y:S05]  /*1130*/  @!P0 BRA `(.L_x_14) ;  /* 0x0000000000088947 */ /* 0x000fea0003800000 */
[----:B------:R0:W5:Y:S01]  /*1140*/  LD.E R90, desc[UR36][R4.64] ;  /* 0x00000024045a7980 */ /* 0x000162000c101900 */
[----:B------:R-:W-:Y:S05]  /*1150*/  BRA `(.L_x_15) ;  /* 0x0000000000247947 */ /* 0x000fea0003800000 */
.L_x_14:
[----:B------:R-:W-:Y:S02]  /*1160*/  ULDC.64 UR4, c[0x0][0x590] ;  /* 0x0001640000047ab9 */ /* 0x000fe40000000a00 */
[----:B------:R-:W-:-:S04]  /*1170*/  ISETP.NE.U32.AND P0, PT, RZ, UR4, PT ;  /* 0x00000004ff007c0c */ /* 0x000fc8000bf05070 */
[----:B------:R-:W-:-:S13]  /*1180*/  ISETP.NE.AND.EX P0, PT, RZ, UR5, PT, P0 ;  /* 0x00000005ff007c0c */ /* 0x000fda000bf05300 */
[----:B------:R-:W-:Y:S05]  /*1190*/  @!P0 BRA `(.L_x_16) ;  /* 0x00000000000c8947 */ /* 0x000fea0003800000 */
[----:B------:R-:W2:Y:S02]  /*11a0*/  LDC.64 R90, c[0x0][0x590] ;  /* 0x00016400ff5a7b82 */ /* 0x000ea40000000a00 */
[----:B--2---:R2:W5:Y:S01]  /*11b0*/  LDG.E R90, desc[UR36][R90.64] ;  /* 0x000000245a5a7981 */ /* 0x004562000c1e1900 */
[----:B------:R-:W-:Y:S05]  /*11c0*/  BRA `(.L_x_15) ;  /* 0x0000000000087947 */ /* 0x000fea0003800000 */
.L_x_16:
[----:B------:R-:W-:Y:S02]  /*11d0*/  ULDC UR4, c[0x0][0x584] ;  /* 0x0001610000047ab9 */ /* 0x000fe40000000800 */
[----:B------:R-:W-:-:S07]  /*11e0*/  IMAD.U32 R90, RZ, RZ, UR4 ;  /* 0x00000004ff5a7e24 */ /* 0x000fce000f8e00ff */
.L_x_15:
[----:B------:R-:W-:-:S13]  /*11f0*/  LOP3.LUT P0, RZ, R3, 0xff, RZ, 0xc0, !PT ;  /* 0x000000ff03ff7812 */ /* 0x000fda000780c0ff */
[----:B------:R-:W-:Y:S05]  /*1200*/  @!P0 EXIT ;  /* 0x000000000000894d */ /* 0x000fea0003800000 */
[----:B------:R-:W3:Y:S01]  /*1210*/  LDC R93, c[0x0][0x658] ;  /* 0x00019600ff5d7b82 */ /* 0x000ee20000000800 */
[----:B------:R-:W-:Y:S01]  /*1220*/  LOP3.LUT R7, R7, 0x1, RZ, 0xc0, !PT ;  /* 0x0000000107077812 */ /* 0x000fe200078ec0ff */
[----:B------:R-:W-:Y:S01]  /*1230*/  ULDC.64 UR6, c[0x0][0x288] ;  /* 0x0000a20000067ab9 */ /* 0x000fe20000000a00 */
[----:B------:R-:W-:Y:S01]  /*1240*/  SHF.R.U32.HI R3, RZ, 0x2, R95 ;  /* 0x00000002ff037819 */ /* 0x000fe2000001165f */
[----:B------:R-:W-:Y:S01]  /*1250*/  UIADD3 UR4, UR7, 0x3f, URZ ;  /* 0x0000003f07047890 */ /* 0x000fe2000fffe03f */
[----:B------:R-:W-:Y:S01]  /*1260*/  SHF.R.U32.HI R0, RZ, 0x1, R0 ;  /* 0x00000001ff007819 */ /* 0x000fe20000011600 */
[----:B------:R-:W-:Y:S01]  /*1270*/  IMAD.SHL.U32 R88, R7, 0x40, RZ ;  /* 0x0000004007587824 */ /* 0x000fe200078e00ff */
[----:B------:R-:W-:Y:S01]  /*1280*/  LOP3.LUT R3, R3, 0x7, RZ, 0xc0, !PT ;  /* 0x0000000703037812 */ /* 0x000fe200078ec0ff */
[----:B------:R-:W4:Y:S01]  /*1290*/  LDC.64 R8, c[0x0][0x5c8] ;  /* 0x00017200ff087b82 */ /* 0x000f220000000a00 */
[----:B------:R-:W-:Y:S01]  /*12a0*/  USHF.R.S32.HI UR5, URZ, 0x1f, UR4 ;  /* 0x0000001f3f057899 */ /* 0x000fe20008011404 */
[----:B------:R-:W-:Y:S01]  /*12b0*/  LOP3.LUT R0, R0, 0x30, RZ, 0xc0, !PT ;  /* 0x0000003000007812 */ /* 0x000fe200078ec0ff */
[----:B------:R-:W-:Y:S01]  /*12c0*/  IMAD.MOV.U32 R6, RZ, RZ, 0x1 ;  /* 0x00000001ff067424 */ /* 0x000fe200078e00ff */
[--C-:B------:R-:W-:Y:S01]  /*12d0*/  LOP3.LUT R88, R88, 0x40, R3.reuse, 0xe2, !PT ;  /* 0x0000004058587812 */ /* 0x100fe200078ee203 */
[----:B------:R-:W-:Y:S01]  /*12e0*/  ULEA.HI UR5, UR5, UR4, URZ, 0x6 ;  /* 0x0000000405057291 */ /* 0x000fe2000f8f303f */
[-C--:B01----:R-:W-:Y:S01]  /*12f0*/  IADD3 R4, RZ, -R0.reuse, -R3 ;  /* 0x80000000ff047210 */ /* 0x083fe20007ffe803 */
[----:B------:R-:W-:Y:S01]  /*1300*/  IMAD.U32 R5, RZ, RZ, UR6 ;  /* 0x00000006ff057e24 */ /* 0x000fe2000f8e00ff */
[----:B------:R-:W0:Y:S01]  /*1310*/  LDC R97, c[0x0][0x600] ;  /* 0x00018000ff617b82 */ /* 0x000e220000000800 */
[----:B------:R-:W-:Y:S01]  /*1320*/  LOP3.LUT R88, R88, R0, RZ, 0xfc, !PT ;  /* 0x0000000058587212 */ /* 0x000fe200078efcff */
[----:B------:R-:W-:Y:S01]  /*1330*/  IMAD.MOV.U32 R0, RZ, RZ, -0x1 ;  /* 0xffffffffff007424 */ /* 0x000fe200078e00ff */
[----:B------:R-:W-:Y:S01]  /*1340*/  USHF.R.S32.HI UR43, URZ, 0x6, UR5 ;  /* 0x000000063f2b7899 */ /* 0x000fe20008011405 */
[----:B------:R-:W-:Y:S01]  /*1350*/  LOP3.LUT R94, R95, 0x3, RZ, 0xc0, !PT ;  /* 0x000000035f5e7812 */ /* 0x000fe200078ec0ff */
[----:B------:R-:W-:Y:S01]  /*1360*/  IMAD R4, R7, -0x40, R4 ;  /* 0xffffffc007047824 */ /* 0x000fe200078e0204 */
[C---:B------:R-:W-:Y:S01]  /*1370*/  LOP3.LUT R96, R95.reuse, 0x80, RZ, 0xc0, !PT ;  /* 0x000000805f607812 */ /* 0x040fe200078ec0ff */
[----:B------:R-:W-:Y:S01]  /*1380*/  UISETP.LT.AND UP0, UPT, UR43, 0x1, UPT ;  /* 0x000000012b00788c */ /* 0x000fe2000bf01270 */
[-C--:B---3--:R-:W-:Y:S01]  /*1390*/  SHF.L.U32 R0, R0, R93.reuse, RZ ;  /* 0x0000005d00007219 */ /* 0x088fe200000006ff */
[----:B------:R-:W-:Y:S01]  /*13a0*/  ULDC UR4, c[0x0][0x284] ;  /* 0x0000a10000047ab9 */ /* 0x000fe20000000800 */
[----:B------:R-:W-:Y:S01]  /*13b0*/  IMAD R94, R94, -0x2, R5 ;  /* 0xfffffffe5e5e7824 */ /* 0x000fe200078e0205 */
[----:B------:R-:W-:Y:S01]  /*13c0*/  USEL UR44, UR43, 0x1, UP0 ;  /* 0x000000012b2c7887 */ /* 0x000fe20008000000 */
[----:B------:R-:W-:Y:S01]  /*13d0*/  SHF.L.U32 R93, R6, R93, RZ ;  /* 0x0000005d065d7219 */ /* 0x000fe200000006ff */
[----:B------:R-:W-:Y:S01]  /*13e0*/  IMAD.SHL.U32 R95, R95, 0x2, RZ ;  /* 0x000000025f5f7824 */ /* 0x000fe200078e00ff */
[----:B------:R-:W-:Y:S01]  /*13f0*/  LOP3.LUT R102, R18, 0x1, RZ, 0xfc, !PT ;  /* 0x0000000112667812 */ /* 0x000fe200078efcff */
[----:B------:R-:W-:Y:S01]  /*1400*/  VIADD R99, R4, UR4 ;  /* 0x0000000404637c36 */ /* 0x000fe20008000000 */
[C---:B----4-:R-:W-:Y:S01]  /*1410*/  SHF.L.U64.HI R92, R8.reuse, 0x3, R9 ;  /* 0x00000003085c7819 */ /* 0x050fe20000010209 */
[----:B--2---:R-:W-:Y:S01]  /*1420*/  IMAD.SHL.U32 R91, R8, 0x8, RZ ;  /* 0x00000008085b7824 */ /* 0x004fe200078e00ff */
[----:B------:R-:W-:Y:S01]  /*1430*/  SHF.R.U32.HI R96, RZ, 0x7, R96 ;  /* 0x00000007ff607819 */ /* 0x000fe20000011660 */
[----:B------:R-:W-:Y:S01]  /*1440*/  IMAD.MOV.U32 R89, RZ, RZ, RZ ;  /* 0x000000ffff597224 */ /* 0x000fe200078e00ff */
[----:B------:R-:W-:Y:S01]  /*1450*/  LOP3.LUT R98, RZ, R0, RZ, 0x33, !PT ;  /* 0x00000000ff627212 */ /* 0x000fe200078e33ff */
[----:B------:R-:W-:Y:S01]  /*1460*/  UIADD3 UR44, UR43, -UR44, URZ ;  /* 0x8000002c2b2c7290 */ /* 0x000fe2000fffe03f */
[----:B------:R-:W-:Y:S01]  /*1470*/  UMOV UR40, URZ ;  /* 0x0000003f00287c82 */ /* 0x000fe20008000000 */
[----:B0-----:R-:W-:Y:S01]  /*1480*/  VIADD R97, R97, 0xffffffff ;  /* 0xffffffff61617836 */ /* 0x001fe20000000000 */
[----:B------:R-:W-:-:S09]  /*1490*/  UMOV UR42, URZ ;  /* 0x0000003f002a7c82 */ /* 0x000fd20008000000 */
.L_x_162:
[----:B0-----:R-:W0:Y:S01]  /*14a0*/  SHFL.IDX PT, R0, R96, RZ, 0x1f ;  /* 0x00001fff60007589 */ /* 0x001e2200000e0000 */
[----:B-1----:R-:W1:Y:S01]  /*14b0*/  S2UR UR7, SR_CgaCtaId ;  /* 0x00000000000779c3 */ /* 0x002e620000008800 */
[----:B------:R-:W-:Y:S01]  /*14c0*/  UMOV UR6, 0x400 ;  /* 0x0000040000067882 */ /* 0x000fe20000000000 */
[----:B0-----:R-:W-:Y:S01]  /*14d0*/  R2UR UR4, R0 ;  /* 0x00000000000472ca */ /* 0x001fe200000e0000 */
[----:B-1----:R-:W-:-:S12]  /*14e0*/  ULEA UR6, UR7, UR6, 0x18 ;  /* 0x0000000607067291 */ /* 0x002fd8000f8ec03f */
[----:B------:R-:W-:-:S04]  /*14f0*/  ULEA.HI UR5, UR4, UR4, URZ, 0x1 ;  /* 0x0000000404057291 */ /* 0x000fc8000f8f083f */
[----:B------:R-:W-:-:S04]  /*1500*/  ULOP3.LUT UR5, UR5, 0x7fffe, URZ, 0xc0, !UPT ;  /* 0x0007fffe05057892 */ /* 0x000fc8000f8ec03f */
[----:B------:R-:W-:-:S03]  /*1510*/  UIADD3 UR5, UR4, -UR5, URZ ;  /* 0x8000000504057290 */ /* 0x000fc6000fffe03f */
[----:B------:R-:W-:Y:S01]  /*1520*/  ULDC UR4, c[0x0][0x28c] ;  /* 0x0000a30000047ab9 */ /* 0x000fe20000000800 */
[----:B------:R-:W-:Y:S01]  /*1530*/  ULEA UR5, UR5, UR6, 0xd ;  /* 0x0000000605057291 */ /* 0x000fe2000f8e683f */
[----:B------:R-:W-:-:S03]  /*1540*/  ISETP.LT.AND P0, PT, RZ, UR4, PT ;  /* 0x00000004ff007c0c */ /* 0x000fc6000bf01270 */
[----:B------:R-:W-:-:S04]  /*1550*/  UIADD3 UR5, UR5, 0x100, URZ ;  /* 0x0000010005057890 */ /* 0x000fc8000fffe03f */
[----:B------:R-:W-:-:S04]  /*1560*/  USHF.R.U32.HI UR5, URZ, 0x4, UR5 ;  /* 0x000000043f057899 */ /* 0x000fc80008011605 */
[----:B------:R-:W-:Y:S02]  /*1570*/  ULOP3.LUT UR45, UR5, 0x3fff, URZ, 0xc0, !UPT ;  /* 0x00003fff052d7892 */ /* 0x000fe4000f8ec03f */
[----:B--2345:R-:W-:Y:S10]  /*1580*/  @P0 BRA `(.L_x_17) ;  /* 0x0000000000400947 */ /* 0x03cff40003800000 */
[----:B------:R-:W-:Y:S01]  /*1590*/  MOV R0, 0x0 ;  /* 0x0000000000007802 */ /* 0x000fe20000000f00 */
[----:B------:R-:W-:Y:S01]  /*15a0*/  ULDC.64 UR4, c[0x4][0x68] ;  /* 0x01001a0000047ab9 */ /* 0x000fe20000000a00 */
[----:B------:R-:W-:Y:S01]  /*15b0*/  ULDC.64 UR6, c[0x4][0x8] ;  /* 0x0100020000067ab9 */ /* 0x000fe20000000a00 */
[----:B------:R-:W-:Y:S01]  /*15c0*/  IMAD.U32 R4, RZ, RZ, UR4 ;  /* 0x00000004ff047e24 */ /* 0x000fe2000f8e00ff */
[----:B------:R0:W1:Y:S01]  /*15d0*/  LDC.64 R14, c[0x4][R0] ;  /* 0x01000000000e7b82 */ /* 0x0000620000000a00 */
[----:B------:R-:W-:Y:S01]  /*15e0*/  IMAD.U32 R5, RZ, RZ, UR5 ;  /* 0x00000005ff057e24 */ /* 0x000fe2000f8e00ff */
[----:B------:R-:W-:Y:S01]  /*15f0*/  ULDC.64 UR4, c[0x4][0x70] ;  /* 0x01001c0000047ab9 */ /* 0x000fe20000000a00 */
[----:B------:R-:W-:Y:S02]  /*1600*/  IMAD.U32 R10, RZ, RZ, UR6 ;  /* 0x00000006ff0a7e24 */ /* 0x000fe4000f8e00ff */
[----:B------:R-:W-:Y:S02]  /*1610*/  IMAD.U32 R6, RZ, RZ, UR4 ;  /* 0x00000004ff067e24 */ /* 0x000fe4000f8e00ff */
[----:B------:R-:W-:-:S02]  /*1620*/  IMAD.U32 R7, RZ, RZ, UR5 ;  /* 0x00000005ff077e24 */ /* 0x000fc4000f8e00ff */
[----:B------:R-:W-:Y:S02]  /*1630*/  IMAD.U32 R11, RZ, RZ, UR7 ;  /* 0x00000007ff0b7e24 */ /* 0x000fe4000f8e00ff */
[----:B------:R-:W-:Y:S02]  /*1640*/  IMAD.MOV.U32 R8, RZ, RZ, 0x1e1 ;  /* 0x000001e1ff087424 */ /* 0x000fe400078e00ff */
[----:B------:R-:W-:Y:S02]  /*1650*/  IMAD.MOV.U32 R12, RZ, RZ, 0x1 ;  /* 0x00000001ff0c7424 */ /* 0x000fe400078e00ff */
[----:B0-----:R-:W-:-:S07]  /*1660*/  IMAD.MOV.U32 R13, RZ, RZ, RZ ;  /* 0x000000ffff0d7224 */ /* 0x001fce00078e00ff */
[----:B------:R-:W-:-:S07]  /*1670*/  LEPC R20, `(.L_x_17) ;  /* 0x000000001014794e */ /* 0x000fce0000000000 */
[----:B-1---5:R-:W-:Y:S05]  /*1680*/  CALL.ABS.NOINC R14 ;  /* 0x000000000e007343 */ /* 0x022fea0003c00000 */
.L_x_17:
[----:B------:R-:W-:-:S13]  /*1690*/  ISETP.NE.AND P0, PT, R102, 0x3, PT ;  /* 0x000000036600780c */ /* 0x000fda0003f05270 */
[----:B------:R-:W-:Y:S05]  /*16a0*/  @!P0 BRA `(.L_x_18) ;  /* 0x0000000000048947 */ /* 0x000fea0003800000 */
[----:B------:R-:W-:Y:S01]  /*16b0*/  BPT.TRAP 0x1 ;  /* 0x000000040000795c */ /* 0x000fe20000300000 */
.L_x_18:
[----:B------:R-:W0:Y:S01]  /*16c0*/  S2UR UR5, SR_CgaCtaId ;  /* 0x00000000000579c3 */ /* 0x000e220000008800 */
[----:B------:R-:W-:Y:S01]  /*16d0*/  UMOV UR4, 0x400 ;  /* 0x0000040000047882 */ /* 0x000fe20000000000 */
[----:B------:R-:W-:Y:S02]  /*16e0*/  IMAD.U32 R0, RZ, RZ, UR40 ;  /* 0x00000028ff007e24 */ /* 0x000fe4000f8e00ff */
[----:B------:R-:W-:-:S03]  /*16f0*/  IMAD.U32 R3, RZ, RZ, UR42 ;  /* 0x0000002aff037e24 */ /* 0x000fc6000f8e00ff */
[----:B------:R-:W-:Y:S01]  /*1700*/  SHF.L.U32 R0, R0, 0x1f, RZ ;  /* 0x0000001f00007819 */ /* 0x000fe200000006ff */
[----:B0-----:R-:W-:-:S06]  /*1710*/  ULEA UR4, UR5, UR4, 0x18 ;  /* 0x0000000405047291 */ /* 0x001fcc000f8ec03f */
[----:B------:R-:W-:-:S04]  /*1720*/  IMAD.U32 R6, RZ, RZ, UR4 ;  /* 0x00000004ff067e24 */ /* 0x000fc8000f8e00ff */
[----:B------:R-:W-:-:S04]  /*1730*/  IMAD R3, R3, 0x8, R6 ;  /* 0x0000000803037824 */ /* 0x000fc800078e0206 */
[----:B------:R0:W1:Y:S01]  /*1740*/  SYNCS.PHASECHK.TRANS64.TRYWAIT P1, [R3+URZ], R0 ;  /* 0x00000000030075a7 */ /* 0x000062000802017f */
[----:B------:R-:W-:Y:S05]  /*1750*/  @!P0 BRA `(.L_x_19) ;  /* 0x0000000000048947 */ /* 0x000fea0003800000 */
[----:B------:R-:W-:Y:S01]  /*1760*/  BPT.TRAP 0x1 ;  /* 0x000000040000795c */ /* 0x000fe20000300000 */
.L_x_19:
[----:B------:R-:W-:-:S05]  /*1770*/  IMAD.U32 R4, RZ, RZ, UR44 ;  /* 0x0000002cff047e24 */ /* 0x000fca000f8e00ff */
[----:B------:R-:W-:Y:S01]  /*1780*/  ISETP.GE.AND P2, PT, R4, 0x1, PT ;  /* 0x000000010400780c */ /* 0x000fe20003f46270 */
[----:B-1----:R-:W-:-:S12]  /*1790*/  @P1 BRA `(.L_x_20) ;  /* 0x0000000000081947 */ /* 0x002fd80003800000 */
[----:B------:R-:W1:Y:S02]  /*17a0*/  SYNCS.PHASECHK.TRANS64.TRYWAIT P1, [R3+URZ], R0 ;  /* 0x00000000030075a7 */ /* 0x000e64000802017f */
[----:B-1----:R-:W-:Y:S05]  /*17b0*/  @!P1 BRA `(.L_x_21) ;  /* 0x00000068001c9947 */ /* 0x002fea0003800000 */
.L_x_20:
[----:B------:R-:W-:Y:S05]  /*17c0*/  WARPSYNC.ALL ;  /* 0x0000000000007948 */ /* 0x000fea0003800000 */
[----:B------:R-:W-:Y:S01]  /*17d0*/  R2UR UR4, R6 ;  /* 0x00000000060472ca */ /* 0x000fe200000e0000 */
[----:B------:R-:W-:Y:S01]  /*17e0*/  ULEA UR5, UR42, UR45, 0xa ;  /* 0x0000002d2a057291 */ /* 0x000fe2000f8e503f */
[----:B------:R-:W-:Y:S01]  /*17f0*/  WARPGROUP.ARRIVE ;  /* 0x00000000000079c5 */ /* 0x000fe20000000000 */
[----:B------:R-:W-:Y:S01]  /*1800*/  UMOV UR9, 0x40000040 ;  /* 0x4000004000097882 */ /* 0x000fe20000000000 */
[----:B------:R-:W-:-:S04]  /*1810*/  UMOV UR11, 0x40000040 ;  /* 0x40000040000b7882 */ /* 0x000fc80000000000 */
[----:B------:R-:W-:-:S05]  /*1820*/  UMOV UR8, UR5 ;  /* 0x0000000500087c82 */ /* 0x000fca0008000000 */
[----:B------:R-:W-:-:S04]  /*1830*/  UIADD3 UR4, UR4, 0x14100, URZ ;  /* 0x0001410004047890 */ /* 0x000fc8000fffe03f */
[----:B------:R-:W-:-:S04]  /*1840*/  USHF.R.U32.HI UR4, URZ, 0x4, UR4 ;  /* 0x000000043f047899 */ /* 0x000fc80008011604 */
[----:B------:R-:W-:-:S04]  /*1850*/  ULOP3.LUT UR4, UR4, 0x3fff, URZ, 0xc0, !UPT ;  /* 0x00003fff04047892 */ /* 0x000fc8000f8ec03f */
[----:B------:R-:W-:-:S04]  /*1860*/  ULOP3.LUT UR4, UR4, 0x2000000, URZ, 0xfc, !UPT ;  /* 0x0200000004047892 */ /* 0x000fc8000f8efc3f */
[----:B------:R-:W-:-:S07]  /*1870*/  ULEA UR6, UR42, UR4, 0xa ;  /* 0x000000042a067291 */ /* 0x000fce000f8e503f */
[----:B------:R-:W-:Y:S02]  /*1880*/  UMOV UR10, UR6 ;  /* 0x00000006000a7c82 */ /* 0x000fe40008000000 */
[----:B------:R-:W-:Y:S01]  /*1890*/  HGMMA.64x128x16.F32 R24, gdesc[UR8].tnspA.tnspB, RZ, !UPT, gsb0 ;  /* 0x61e00000081879f0 */ /* 0x000fe2000c0008ff */
[----:B------:R-:W-:Y:S02]  /*18a0*/  UIADD3 UR8, UR5, 0x80, URZ ;  /* 0x0000008005087890 */ /* 0x000fe4000fffe03f */
[----:B------:R-:W-:Y:S01]  /*18b0*/  UIADD3 UR10, UR6, 0x80, URZ ;  /* 0x00000080060a7890 */ /* 0x000fe2000fffe03f */
[----:B------:R-:W-:Y:S01]  /*18c0*/  UMOV UR9, 0x40000040 ;  /* 0x4000004000097882 */ /* 0x000fe20000000000 */
[----:B------:R-:W-:Y:S01]  /*18d0*/  UMOV UR11, 0x40000040 ;  /* 0x40000040000b7882 */ /* 0x000fe20000000000 */
[----:B------:R-:W-:Y:S02]  /*18e0*/  WARPGROUP.DEPBAR.LE gsb0, 0x0 ;  /* 0x00008000000079c5 */ /* 0x000fe40000010000 */
[----:B------:R-:W-:-:S06]  /*18f0*/  WARPGROUP.ARRIVE ;  /* 0x00000000000079c5 */ /* 0x000fcc0000000000 */
[----:B------:R-:W-:Y:S01]  /*1900*/  HGMMA.64x128x16.F32 R24, gdesc[UR8].tnspA.tnspB, R24, gsb0 ;  /* 0x61e00000081879f0 */ /* 0x000fe20008000818 */
        /* <DEDUP_REMOVED lines=13> */
[----:B------:R-:W-:Y:S03]  /*19e0*/  HGMMA.64x128x16.F32 R24, gdesc[UR8].tnspA.tnspB, R24, gsb0 ;  /* 0x61e00000081879f0 */ /* 0x000fe60008000818 */
[----:B------:R-:W-:Y:S02]  /*19f0*/  WARPGROUP.DEPBAR.LE gsb0, 0x0 ;  /* 0x00008000000079c5 */ /* 0x000fe40000010000 */
[----:B------:R-:W-:Y:S05]  /*1a00*/  @!P2 BRA `(.L_x_22) ;  /* 0x000000040028a947 */ /* 0x000fea0003800000 */
[----:B------:R-:W-:Y:S01]  /*1a10*/  UIADD3 UR5, UR42, 0x1, URZ ;  /* 0x000000012a057890 */ /* 0x000fe2000fffe03f */
[----:B01----:R-:W-:Y:S02]  /*1a20*/  IMAD.U32 R0, RZ, RZ, UR44 ;  /* 0x0000002cff007e24 */ /* 0x003fe4000f8e00ff */
[----:B------:R-:W-:Y:S01]  /*1a30*/  IMAD.U32 R3, RZ, RZ, UR42 ;  /* 0x0000002aff037e24 */ /* 0x000fe2000f8e00ff */
[----:B------:R-:W-:-:S04]  /*1a40*/  UISETP.NE.AND UP0, UPT, UR5, 0x5, UPT ;  /* 0x000000050500788c */ /* 0x000fc8000bf05270 */
[----:B------:R-:W-:Y:S02]  /*1a50*/  USEL UR6, URZ, 0x1, UP0 ;  /* 0x000000013f067887 */ /* 0x000fe40008000000 */
[----:B------:R-:W-:Y:S02]  /*1a60*/  USEL UR5, UR5, URZ, UP0 ;  /* 0x0000003f05057287 */ /* 0x000fe40008000000 */
[----:B------:R-:W-:-:S06]  /*1a70*/  ULOP3.LUT UR6, UR40, UR6, URZ, 0x3c, !UPT ;  /* 0x0000000628067292 */ /* 0x000fcc000f8e3c3f */
[----:B------:R-:W-:-:S07]  /*1a80*/  IMAD.U32 R7, RZ, RZ, UR6 ;  /* 0x00000006ff077e24 */ /* 0x000fce000f8e00ff */
.L_x_29:
[----:B------:R-:W-:Y:S05]  /*1a90*/  @!P0 BRA `(.L_x_23) ;  /* 0x0000000000048947 */ /* 0x000fea0003800000 */
[----:B------:R-:W-:Y:S01]  /*1aa0*/  BPT.TRAP 0x1 ;  /* 0x000000040000795c */ /* 0x000fe20000300000 */
.L_x_23:
[----:B------:R-:W0:Y:S01]  /*1ab0*/  S2UR UR7, SR_CgaCtaId ;  /* 0x00000000000779c3 */ /* 0x000e220000008800 */
[----:B------:R-:W-:Y:S01]  /*1ac0*/  UMOV UR6, 0x400 ;  /* 0x0000040000067882 */ /* 0x000fe20000000000 */
[----:B------:R-:W-:Y:S01]  /*1ad0*/  IMAD.U32 R5, RZ, RZ, UR5 ;  /* 0x00000005ff057e24 */ /* 0x000fe2000f8e00ff */
[----:B------:R-:W-:Y:S01]  /*1ae0*/  SHF.L.U32 R4, R7, 0x1f, RZ ;  /* 0x0000001f07047819 */ /* 0x000fe200000006ff */
[----:B0-----:R-:W-:-:S06]  /*1af0*/  ULEA UR6, UR7, UR6, 0x18 ;  /* 0x0000000607067291 */ /* 0x001fcc000f8ec03f */
[----:B------:R-:W-:-:S04]  /*1b00*/  IMAD.U32 R6, RZ, RZ, UR6 ;  /* 0x00000006ff067e24 */ /* 0x000fc8000f8e00ff */
[----:B------:R-:W-:-:S04]  /*1b10*/  IMAD R5, R5, 0x8, R6 ;  /* 0x0000000805057824 */ /* 0x000fc800078e0206 */
[----:B------:R0:W1:Y:S01]  /*1b20*/  SYNCS.PHASECHK.TRANS64.TRYWAIT P1, [R5+URZ], R4 ;  /* 0x00000004050075a7 */ /* 0x000062000802017f */
[----:B------:R-:W-:Y:S05]  /*1b30*/  @!P0 BRA `(.L_x_24) ;  /* 0x0000000000048947 */ /* 0x000fea0003800000 */
[----:B------:R-:W-:Y:S01]  /*1b40*/  BPT.TRAP 0x1 ;  /* 0x000000040000795c */ /* 0x000fe20000300000 */
.L_x_24:
[----:B-1----:R-:W-:Y:S05]  /*1b50*/  @P1 BRA `(.L_x_25) ;  /* 0x0000000000081947 */ /* 0x002fea0003800000 */
[----:B------:R-:W1:Y:S02]  /*1b60*/  SYNCS.PHASECHK.TRANS64.TRYWAIT P1, [R5+URZ], R4 ;  /* 0x00000004050075a7 */ /* 0x000e64000802017f */
[----:B-1----:R-:W-:Y:S05]  /*1b70*/  @!P1 BRA `(.L_x_26) ;  /* 0x0000006400409947 */ /* 0x002fea0003800000 */
.L_x_25:
[----:B------:R-:W-:Y:S01]  /*1b80*/  ULEA UR6, UR5, UR45, 0xa ;  /* 0x0000002d05067291 */ /* 0x000fe2000f8e503f */
[----:B------:R-:W-:Y:S01]  /*1b90*/  WARPGROUP.ARRIVE ;  /* 0x00000000000079c5 */ /* 0x000fe20000000000 */
[----:B------:R-:W-:Y:S01]  /*1ba0*/  ULEA UR7, UR5, UR4, 0xa ;  /* 0x0000000405077291 */ /* 0x000fe2000f8e503f */
[----:B------:R-:W-:Y:S01]  /*1bb0*/  UMOV UR9, 0x40000040 ;  /* 0x4000004000097882 */ /* 0x000fe20000000000 */
[----:B------:R-:W-:-:S03]  /*1bc0*/  UMOV UR11, 0x40000040 ;  /* 0x40000040000b7882 */ /* 0x000fc60000000000 */
[----:B------:R-:W-:Y:S02]  /*1bd0*/  UMOV UR8, UR6 ;  /* 0x0000000600087c82 */ /* 0x000fe40008000000 */
[----:B------:R-:W-:Y:S02]  /*1be0*/  UMOV UR10, UR7 ;  /* 0x00000007000a7c82 */ /* 0x000fe40008000000 */
[----:B------:R-:W-:Y:S01]  /*1bf0*/  HGMMA.64x128x16.F32 R24, gdesc[UR8].tnspA.tnspB, R24, gsb0 ;  /* 0x61e00000081879f0 */ /* 0x000fe20008000818 */
[----:B------:R-:W-:Y:S02]  /*1c00*/  UIADD3 UR8, UR6, 0x80, URZ ;  /* 0x0000008006087890 */ /* 0x000fe4000fffe03f */
[----:B------:R-:W-:Y:S01]  /*1c10*/  UIADD3 UR10, UR7, 0x80, URZ ;  /* 0x00000080070a7890 */ /* 0x000fe2000fffe03f */
[----:B------:R-:W-:Y:S01]  /*1c20*/  UMOV UR9, 0x40000040 ;  /* 0x4000004000097882 */ /* 0x000fe20000000000 */
[----:B------:R-:W-:Y:S01]  /*1c30*/  UMOV UR11, 0x40000040 ;  /* 0x40000040000b7882 */ /* 0x000fe20000000000 */
[----:B------:R-:W-:-:S02]  /*1c40*/  WARPGROUP.DEPBAR.LE gsb0, 0x0 ;  /* 0x00008000000079c5 */ /* 0x000fc40000010000 */
        /* <DEDUP_REMOVED lines=18> */
[----:B------:R-:W-:Y:S01]  /*1d70*/  BPT.TRAP 0x1 ;  /* 0x000000040000795c */ /* 0x000fe20000300000 */
.L_x_27:
[----:B------:R-:W-:-:S13]  /*1d80*/  ISETP.NE.AND P1, PT, R22, RZ, PT ;  /* 0x000000ff1600720c */ /* 0x000fda0003f25270 */
[----:B01----:R-:W-:-:S04]  /*1d90*/  @P1 IMAD R4, R3, 0x8, R6 ;  /* 0x0000000803041824 */ /* 0x003fc800078e0206 */
[----:B------:R-:W-:-:S05]  /*1da0*/  @P1 VIADD R4, R4, 0x28 ;  /* 0x0000002804041836 */ /* 0x000fca0000000000 */
[----:B------:R-:W-:-:S04]  /*1db0*/  @P1 PRMT R4, R19, 0x654, R4 ;  /* 0x0000065413041816 */ /* 0x000fc80000000004 */
[----:B------:R0:W-:Y:S01]  /*1dc0*/  @P1 SYNCS.ARRIVE.TRANS64.RED.A1T0 RZ, [R4+URZ], RZ ;  /* 0x000000ff04ff19a7 */ /* 0x0001e2000810043f */
[----:B------:R-:W-:-:S13]  /*1dd0*/  ISETP.GT.U32.AND P1, PT, R18, 0x1, PT ;  /* 0x000000011200780c */ /* 0x000fda0003f24070 */
[----:B0-----:R-:W-:Y:S05]  /*1de0*/  @P1 BRA `(.L_x_28) ;  /* 0x0000000000041947 */ /* 0x001fea0003800000 */
[----:B------:R-:W-:Y:S01]  /*1df0*/  BPT.TRAP 0x1 ;  /* 0x000000040000795c */ /* 0x000fe20000300000 */
.L_x_28:
[----:B------:R-:W-:Y:S01]  /*1e00*/  UIADD3 UR5, UR5, 0x1, URZ ;  /* 0x0000000105057890 */ /* 0x000fe2000fffe03f */
[C---:B------:R-:W-:Y:S01]  /*1e10*/  ISETP.GT.AND P2, PT, R0.reuse, 0x1, PT ;  /* 0x000000010000780c */ /* 0x040fe20003f44270 */
[----:B------:R-:W-:Y:S02]  /*1e20*/  VIADD R3, R3, 0x1 ;  /* 0x0000000103037836 */ /* 0x000fe40000000000 */
[----:B------:R-:W-:Y:S01]  /*1e30*/  UISETP.NE.AND UP0, UPT, UR5, 0x5, UPT ;  /* 0x000000050500788c */ /* 0x000fe2000bf05270 */
[----:B------:R-:W-:Y:S02]  /*1e40*/  VIADD R0, R0, 0xffffffff ;  /* 0xffffffff00007836 */ /* 0x000fe40000000000 */
[C---:B------:R-:W-:Y:S01]  /*1e50*/  ISETP.NE.AND P1, PT, R3.reuse, 0x5, PT ;  /* 0x000000050300780c */ /* 0x040fe20003f25270 */
[----:B------:R-:W-:Y:S02]  /*1e60*/  USEL UR6, URZ, 0x1, UP0 ;  /* 0x000000013f067887 */ /* 0x000fe40008000000 */
[----:B------:R-:W-:Y:S01]  /*1e70*/  USEL UR5, UR5, URZ, UP0 ;  /* 0x0000003f05057287 */ /* 0x000fe20008000000 */
[----:B------:R-:W-:-:S03]  /*1e80*/  SEL R3, R3, RZ, P1 ;  /* 0x000000ff03037207 */ /* 0x000fc60000800000 */
[----:B------:R-:W-:Y:S01]  /*1e90*/  LOP3.LUT R7, R7, UR6, RZ, 0x3c, !PT ;  /* 0x0000000607077c12 */ /* 0x000fe2000f8e3cff */
[----:B------:R-:W-:Y:S07]  /*1ea0*/  @P2 BRA `(.L_x_29) ;  /* 0xfffffff800f82947 */ /* 0x000fee000383ffff */
.L_x_22:
[----:B01----:R-:W0:Y:S02]  /*1eb0*/  LDC R0, c[0x0][0x28c] ;  /* 0x0000a300ff007b82 */ /* 0x003e240000000800 */
[----:B0-----:R-:W-:-:S13]  /*1ec0*/  ISETP.GE.AND P1, PT, R0, 0x1, PT ;  /* 0x000000010000780c */ /* 0x001fda0003f26270 */
[----:B------:R-:W-:Y:S05]  /*1ed0*/  @!P1 BRA `(.L_x_30) ;  /* 0x0000000000449947 */ /* 0x000fea0003800000 */
[----:B------:R-:W-:Y:S05]  /*1ee0*/  @!P0 BRA `(.L_x_31) ;  /* 0x0000000000048947 */ /* 0x000fea0003800000 */
[----:B------:R-:W-:Y:S01]  /*1ef0*/  BPT.TRAP 0x1 ;  /* 0x000000040000795c */ /* 0x000fe20000300000 */
.L_x_31:
[----:B------:R-:W-:-:S13]  /*1f00*/  ISETP.NE.AND P0, PT, R22, RZ, PT ;  /* 0x000000ff1600720c */ /* 0x000fda0003f05270 */
[----:B------:R-:W-:-:S05]  /*1f10*/  VOTEU.ANY UP0, P0 ;  /* 0x00000000003f7886 */ /* 0x000fca0000000100 */
[----:B------:R-:W-:-:S06]  /*1f20*/  @UP0 UIADD3 UR4, UR44, UR42, URZ ;  /* 0x0000002a2c040290 */ /* 0x000fcc000fffe03f */
[----:B------:R-:W-:Y:S02]  /*1f30*/  IMAD.U32 R4, RZ, RZ, UR4 ;  /* 0x00000004ff047e24 */ /* 0x000fe4000f8e00ff */
[----:B------:R-:W-:Y:S02]  /*1f40*/  IMAD.U32 R3, RZ, RZ, UR4 ;  /* 0x00000004ff037e24 */ /* 0x000fe4000f8e00ff */
[----:B------:R-:W-:-:S05]  /*1f50*/  @P0 IMAD.WIDE.U32 R4, R4, -0x33333333, RZ ;  /* 0xcccccccd04040825 */ /* 0x000fca00078e00ff */
[----:B------:R-:W-:-:S05]  /*1f60*/  @P0 SHF.R.U32.HI R0, RZ, 0x2, R5 ;  /* 0x00000002ff000819 */ /* 0x000fca0000011605 */
[----:B------:R-:W-:-:S04]  /*1f70*/  @P0 IMAD R0, R0, -0x5, R3 ;  /* 0xfffffffb00000824 */ /* 0x000fc800078e0203 */
[----:B------:R-:W-:-:S04]  /*1f80*/  @P0 IMAD R0, R0, 0x8, R6 ;  /* 0x0000000800000824 */ /* 0x000fc800078e0206 */
[----:B------:R-:W-:-:S05]  /*1f90*/  @P0 VIADD R0, R0, 0x28 ;  /* 0x0000002800000836 */ /* 0x000fca0000000000 */
[----:B------:R-:W-:-:S04]  /*1fa0*/  @P0 PRMT R0, R19, 0x654, R0 ;  /* 0x0000065413000816 */ /* 0x000fc80000000000 */
[----:B------:R0:W-:Y:S01]  /*1fb0*/  @P0 SYNCS.ARRIVE.TRANS64.RED.A1T0 RZ, [R0+URZ], RZ ;  /* 0x000000ff00ff09a7 */ /* 0x0001e2000810043f */
[----:B------:R-:W-:-:S13]  /*1fc0*/  ISETP.GT.U32.AND P0, PT, R18, 0x1, PT ;  /* 0x000000011200780c */ /* 0x000fda0003f04070 */
[----:B0-----:R-:W-:Y:S05]  /*1fd0*/  @P0 BRA `(.L_x_30) ;  /* 0x0000000000040947 */ /* 0x001fea0003800000 */
[----:B------:R-:W-:Y:S01]  /*1fe0*/  BPT.TRAP 0x1 ;  /* 0x000000040000795c */ /* 0x000fe20000300000 */
.L_x_30:
[----:B------:R-:W-:Y:S01]  /*1ff0*/  IMAD.SHL.U32 R100, R100, 0x80, RZ ;  /* 0x0000008064647824 */ /* 0x000fe200078e00ff */
[----:B------:R-:W-:Y:S01]  /*2000*/  UIADD3 UR42, UR43, UR42, URZ ;  /* 0x0000002a2b2a7290 */ /* 0x000fe2000fffe03f */
[----:B------:R-:W-:Y:S01]  /*2010*/  SHF.R.S32.HI R11, RZ, 0x1f, R101 ;  /* 0x0000001fff0b7819 */ /* 0x000fe20000011465 */
[----:B------:R-:W-:Y:S01]  /*2020*/  UISETP.GE.U32.AND UP1, UPT, UR43, 0x5, UPT ;  /* 0x000000052b00788c */ /* 0x000fe2000bf26070 */
[----:B------:R-:W-:Y:S01]  /*2030*/  IMAD.SHL.U32 R6, R103, 0x80, RZ ;  /* 0x0000008067067824 */ /* 0x000fe200078e00ff */
[----:B------:R-:W-:Y:S01]  /*2040*/  ULDC UR7, c[0x0][0x288] ;  /* 0x0000a20000077ab9 */ /* 0x000fe20000000800 */
[C---:B------:R-:W-:Y:S01]  /*2050*/  LOP3.LUT R8, R100.reuse, 0x6, R95, 0xf8, !PT ;  /* 0x0000000664087812 */ /* 0x040fe200078ef85f */
[----:B------:R-:W-:Y:S01]  /*2060*/  UISETP.GT.U32.AND UP0, UPT, UR42, 0x4, UPT ;  /* 0x000000042a00788c */ /* 0x000fe2000bf04070 */
[----:B------:R-:W-:Y:S01]  /*2070*/  ISETP.GE.AND P0, PT, R100, UR7, PT ;  /* 0x0000000764007c0c */ /* 0x000fe2000bf06270 */
[----:B------:R-:W-:Y:S01]  /*2080*/  ULDC.64 UR4, c[0x0][0x5d0] ;  /* 0x0001740000047ab9 */ /* 0x000fe20000000a00 */
[--C-:B------:R-:W-:Y:S01]  /*2090*/  SHF.R.S32.HI R9, RZ, 0x1f, R8.reuse ;  /* 0x0000001fff097819 */ /* 0x100fe20000011408 */
[----:B------:R-:W-:Y:S01]  /*20a0*/  ULDC UR10, c[0x0][0x284] ;  /* 0x0000a100000a7ab9 */ /* 0x000fe20000000800 */
[----:B------:R-:W-:Y:S01]  /*20b0*/  IMAD R0, R11, UR4, RZ ;  /* 0x000000040b007c24 */ /* 0x000fe2000f8e02ff */
[----:B------:R-:W-:Y:S01]  /*20c0*/  UISETP.LT.U32.AND UP0, UPT, UR43, 0x5, UP0 ;  /* 0x000000052b00788c */ /* 0x000fe20008701070 */
[----:B------:R-:W-:Y:S01]  /*20d0*/  ISETP.GE.OR P0, PT, R6, UR10, P0 ;  /* 0x0000000a06007c0c */ /* 0x000fe20008706670 */
[----:B------:R-:W-:Y:S01]  /*20e0*/  IMAD.WIDE.U32 R4, R101, UR4, R8 ;  /* 0x0000000465047c25 */ /* 0x000fe2000f8e0008 */
[----:B------:R-:W-:Y:S01]  /*20f0*/  ULDC.64 UR8, c[0x0][0x5c8] ;  /* 0x0001720000087ab9 */ /* 0x000fe20000000a00 */
[----:B------:R-:W-:-:S02]  /*2100*/  USEL UR6, URZ, 0x1, !UP0 ;  /* 0x000000013f067887 */ /* 0x000fc4000c000000 */
[----:B------:R-:W-:Y:S01]  /*2110*/  IMAD R3, R101, UR5, R0 ;  /* 0x0000000565037c24 */ /* 0x000fe2000f8e0200 */
[----:B------:R-:W-:Y:S01]  /*2120*/  @UP1 UIMAD.WIDE.U32 UR4, UR42, -0x33333333, URZ ;  /* 0xcccccccd2a0418a5 */ /* 0x000fe2000f8e003f */
[----:B------:R-:W-:Y:S01]  /*2130*/  IMAD.WIDE R104, R103, 0x80, R88 ;  /* 0x0000008067687825 */ /* 0x000fe200078e0258 */
[----:B------:R-:W-:Y:S02]  /*2140*/  ULOP3.LUT UR40, UR40, UR6, URZ, 0x3c, !UPT ;  /* 0x0000000628287292 */ /* 0x000fe4000f8e3c3f */
[----:B------:R-:W-:Y:S01]  /*2150*/  @UP1 USHF.R.U32.HI UR4, URZ, 0x2, UR5 ;  /* 0x000000023f041899 */ /* 0x000fe20008011605 */
[----:B------:R-:W-:Y:S02]  /*2160*/  IMAD.IADD R5, R5, 0x1, R3 ;  /* 0x0000000105057824 */ /* 0x000fe400078e0203 */
[----:B------:R-:W-:Y:S01]  /*2170*/  IMAD R3, R105, UR8, RZ ;  /* 0x0000000869037c24 */ /* 0x000fe2000f8e02ff */
[----:B------:R-:W-:Y:S01]  /*2180*/  @UP1 ULOP3.LUT UR40, UR40, 0x1, UR4, 0x78, !UPT ;  /* 0x0000000128281892 */ /* 0x000fe2000f8e7804 */
[----:B------:R-:W-:-:S04]  /*2190*/  IMAD.WIDE.U32 R106, R104, UR8, R4 ;  /* 0x00000008686a7c25 */ /* 0x000fc8000f8e0004 */
[----:B------:R-:W-:Y:S02]  /*21a0*/  IMAD R7, R104, UR9, R3 ;  /* 0x0000000968077c24 */ /* 0x000fe4000f8e0203 */
[----:B------:R-:W-:Y:S01]  /*21b0*/  IMAD.MOV.U32 R0, RZ, RZ, -0x1 ;  /* 0xffffffffff007424 */ /* 0x000fe200078e00ff */
[----:B------:R-:W-:Y:S06]  /*21c0*/  @P0 BRA `(.L_x_32) ;  /* 0x00000040001c0947 */ /* 0x000fec0003800000 */
[----:B-----5:R-:W-:Y:S01]  /*21d0*/  FSETP.NEU.AND P0, PT, R90, RZ, PT ;  /* 0x000000ff5a00720b */ /* 0x020fe20003f0d000 */
[----:B------:R-:W-:Y:S01]  /*21e0*/  IMAD.IADD R4, R94, 0x1, -R100 ;  /* 0x000000015e047824 */ /* 0x000fe200078e0a64 */
[----:B------:R-:W-:Y:S01]  /*21f0*/  BSSY B0, `(.L_x_32) ;  /* 0x0000404000007945 */ /* 0x000fe20003800000 */
[----:B------:R-:W-:Y:S02]  /*2200*/  IMAD.IADD R3, R99, 0x1, -R6 ;  /* 0x0000000163037824 */ /* 0x000fe400078e0a06 */
[----:B------:R-:W-:Y:S01]  /*2210*/  IMAD.IADD R103, R107, 0x1, R7 ;  /* 0x000000016b677824 */ /* 0x000fe200078e0207 */
[----:B------:R-:W-:-:S04]  /*2220*/  ISETP.GT.AND P2, PT, R4, RZ, PT ;  /* 0x000000ff0400720c */ /* 0x000fc80003f44270 */
[----:B------:R-:W-:-:S03]  /*2230*/  ISETP.GT.AND P1, PT, R3, RZ, P2 ;  /* 0x000000ff0300720c */ /* 0x000fc60001724270 */
[----:B------:R-:W-:Y:S10]  /*2240*/  @!P0 BRA `(.L_x_33) ;  /* 0x0000002c00288947 */ /* 0x000ff40003800000 */
[----:B------:R-:W0:Y:S01]  /*2250*/  LDC.64 R110, c[0x0][0x5b8] ;  /* 0x00016e00ff6e7b82 */ /* 0x000e220000000a00 */
[----:B------:R-:W-:-:S07]  /*2260*/  ULDC.64 UR4, c[0x0][0x5c0] ;  /* 0x0001700000047ab9 */ /* 0x000fce0000000a00 */
[----:B------:R-:W1:Y:S08]  /*2270*/  LDC.64 R112, c[0x0][0x5b0] ;  /* 0x00016c00ff707b82 */ /* 0x000e700000000a00 */
[----:B------:R-:W2:Y:S01]  /*2280*/  LDC.64 R114, c[0x0][0x5a8] ;  /* 0x00016a00ff727b82 */ /* 0x000ea20000000a00 */
[-C--:B0-----:R-:W-:Y:S02]  /*2290*/  IMAD R6, R11, R110.reuse, RZ ;  /* 0x0000006e0b067224 */ /* 0x081fe400078e02ff */
[----:B------:R-:W-:-:S04]  /*22a0*/  IMAD.WIDE.U32 R108, R101, R110, R8 ;  /* 0x0000006e656c7225 */ /* 0x000fc800078e0008 */
[----:B------:R-:W-:Y:S02]  /*22b0*/  IMAD R107, R101, R111, R6 ;  /* 0x0000006f656b7224 */ /* 0x000fe400078e0206 */
[-C--:B-1----:R-:W-:Y:S02]  /*22c0*/  IMAD R5, R105, R112.reuse, RZ ;  /* 0x0000007069057224 */ /* 0x082fe400078e02ff */
[----:B------:R-:W-:Y:S02]  /*22d0*/  IMAD.IADD R13, R109, 0x1, R107 ;  /* 0x000000016d0d7824 */ /* 0x000fe400078e026b */
[----:B------:R-:W-:Y:S02]  /*22e0*/  IMAD.MOV.U32 R12, RZ, RZ, R108 ;  /* 0x000000ffff0c7224 */ /* 0x000fe400078e006c */
[C---:B------:R-:W-:Y:S02]  /*22f0*/  IMAD R111, R104.reuse, R113, R5 ;  /* 0x00000071686f7224 */ /* 0x040fe400078e0205 */
[----:B------:R-:W-:-:S04]  /*2300*/  IMAD.WIDE.U32 R6, R104, R112, R12 ;  /* 0x0000007068067225 */ /* 0x000fc800078e000c */
[----:B------:R-:W-:Y:S01]  /*2310*/  IMAD.IADD R5, R7, 0x1, R111 ;  /* 0x0000000107057824 */ /* 0x000fe200078e026f */
[----:B--2---:R-:W-:-:S04]  /*2320*/  LEA R14, P0, R6, R114, 0x1 ;  /* 0x00000072060e7211 */ /* 0x004fc800078008ff */
[----:B------:R-:W-:-:S05]  /*2330*/  LEA.HI.X R15, R6, R115, R5, 0x1, P0 ;  /* 0x00000073060f7211 */ /* 0x000fca00000f0c05 */
[----:B------:R0:W2:Y:S01]  /*2340*/  @P1 LDG.E.LTC128B.U16 R5, desc[UR36][R14.64] ;  /* 0x000000240e051981 */ /* 0x0000a2000c1e1520 */
[----:B------:R-:W-:Y:S01]  /*2350*/  LEA R10, P0, R106, UR4, 0x1 ;  /* 0x000000046a0a7c11 */ /* 0x000fe2000f8008ff */
[----:B------:R-:W-:Y:S01]  /*2360*/  IMAD.WIDE.U32 R6, R104, R112, R8 ;  /* 0x0000007068067225 */ /* 0x000fe200078e0008 */
[----:B------:R-:W-:Y:S03]  /*2370*/  BSSY B1, `(.L_x_34) ;  /* 0x0000012000017945 */ /* 0x000fe60003800000 */
[----:B------:R-:W-:Y:S02]  /*2380*/  IMAD.IADD R7, R111, 0x1, R7 ;  /* 0x000000016f077824 */ /* 0x000fe400078e0207 */
[----:B------:R-:W-:Y:S01]  /*2390*/  IMAD.WIDE.U32 R20, R101, R110, R6 ;  /* 0x0000006e65147225 */ /* 0x000fe200078e0006 */
[----:B0-----:R-:W-:-:S03]  /*23a0*/  SHF.L.U64.HI R15, R112, 0x3, R113 ;  /* 0x00000003700f7819 */ /* 0x001fc60000010271 */
[----:B------:R-:W-:Y:S01]  /*23b0*/  IMAD.IADD R7, R107, 0x1, R21 ;  /* 0x000000016b077824 */ /* 0x000fe200078e0215 */
[----:B------:R-:W-:Y:S01]  /*23c0*/  LEA R6, P4, R20, R114, 0x1 ;  /* 0x0000007214067211 */ /* 0x000fe200078808ff */
[----:B------:R-:W-:-:S03]  /*23d0*/  IMAD.SHL.U32 R14, R112, 0x8, RZ ;  /* 0x00000008700e7824 */ /* 0x000fc600078e00ff */
[----:B------:R-:W-:Y:S01]  /*23e0*/  LEA.HI.X R7, R20, R115, R7, 0x1, P4 ;  /* 0x0000007314077211 */ /* 0x000fe200020f0c07 */
[----:B--2---:R-:W-:-:S05]  /*23f0*/  HADD2.F32 R11, -RZ, R5.H0_H0 ;  /* 0x20000005ff0b7230 */ /* 0x004fca0000004100 */
[----:B------:R-:W-:-:S04]  /*2400*/  FMUL R11, R11, R90 ;  /* 0x0000005a0b0b7220 */ /* 0x000fc80000400000 */
[----:B------:R-:W-:Y:S01]  /*2410*/  FFMA R24, R24, R23, R11 ;  /* 0x0000001718187223 */ /* 0x000fe2000000000b */
[----:B------:R-:W-:Y:S02]  /*2420*/  LEA.HI.X R11, R106, UR5, R103, 0x1, P0 ;  /* 0x000000056a0b7c11 */ /* 0x000fe400080f0c67 */
[----:B------:R-:W-:Y:S02]  /*2430*/  ISETP.GT.AND P0, PT, R4, 0x1, PT ;  /* 0x000000010400780c */ /* 0x000fe40003f04270 */
[----:B------:R-:W-:Y:S02]  /*2440*/  F2FP.F16.F32.PACK_AB R24, RZ, R24 ;  /* 0x00000018ff18723e */ /* 0x000fe400000000ff */
[----:B------:R-:W-:-:S03]  /*2450*/  ISETP.GT.AND P3, PT, R3, RZ, P0 ;  /* 0x000000ff0300720c */ /* 0x000fc60000764270 */
[----:B------:R0:W-:Y:S10]  /*2460*/  @P1 STG.E.U16 desc[UR36][R10.64], R24 ;  /* 0x000000180a001986 */ /* 0x0001f4000c101524 */
[----:B------:R-:W-:Y:S05]  /*2470*/  @!P3 BRA `(.L_x_35) ;  /* 0x000000000004b947 */ /* 0x000fea0003800000 */
[----:B------:R1:W5:Y:S02]  /*2480*/  LDG.E.LTC128B.U16 R5, desc[UR36][R6.64+0x2] ;  /* 0x0000022406057981 */ /* 0x000364000c1e1520 */
.L_x_35:
[----:B------:R-:W-:Y:S05]  /*2490*/  BSYNC B1 ;  /* 0x0000000000017941 */ /* 0x000fea0003800000 */
.L_x_34:
[----:B-----5:R-:W-:Y:S01]  /*24a0*/  HADD2.F32 R103, -RZ, R5.H0_H0 ;  /* 0x20000005ff677230 */ /* 0x020fe20000004100 */
[----:B------:R-:W-:Y:S01]  /*24b0*/  ISETP.GT.AND P2, PT, R3, 0x8, P2 ;  /* 0x000000080300780c */ /* 0x000fe20001744270 */
[----:B------:R-:W-:Y:S01]  /*24c0*/  IMAD.WIDE.U32 R20, R104, R112, R14 ;  /* 0x0000007068147225 */ /* 0x000fe200078e000e */
[----:B0-----:R-:W-:-:S03]  /*24d0*/  PRMT R24, R5, 0x7610, R24 ;  /* 0x0000761005187816 */ /* 0x001fc60000000018 */
[----:B------:R-:W-:Y:S01]  /*24e0*/  FMUL R12, R103, R90 ;  /* 0x0000005a670c7220 */ /* 0x000fe20000400000 */
[----:B------:R-:W-:Y:S01]  /*24f0*/  IMAD.IADD R111, R111, 0x1, R21 ;  /* 0x000000016f6f7824 */ /* 0x000fe200078e0215 */
[----:B------:R-:W-:Y:S02]  /*2500*/  IADD3 R108, P1, R108, R20, RZ ;  /* 0x000000146c6c7210 */ /* 0x000fe40007f3e0ff */
[----:B------:R-:W-:-:S03]  /*2510*/  FFMA R12, R25, R23, R12 ;  /* 0x00000017190c7223 */ /* 0x000fc6000000000c */
[----:B------:R-:W-:Y:S01]  /*2520*/  IMAD.X R13, R111, 0x1, R13, P1 ;  /* 0x000000016f0d7824 */ /* 0x000fe200008e060d */
[C---:B------:R-:W-:Y:S02]  /*2530*/  LEA R14, P1, R108.reuse, R114, 0x1 ;  /* 0x000000726c0e7211 */ /* 0x040fe400078208ff */
[----:B------:R-:W-:Y:S02]  /*2540*/  F2FP.F16.F32.PACK_AB R12, RZ, R12 ;  /* 0x0000000cff0c723e */ /* 0x000fe400000000ff */
[----:B------:R-:W-:Y:S02]  /*2550*/  LEA.HI.X R15, R108, R115, R13, 0x1, P1 ;  /* 0x000000736c0f7211 */ /* 0x000fe400008f0c0d */
[----:B------:R-:W-:-:S05]  /*2560*/  PRMT R21, R12, 0x7610, R21 ;  /* 0x000076100c157816 */ /* 0x000fca0000000015 */
[----:B------:R0:W-:Y:S04]  /*2570*/  @P3 STG.E.U16 desc[UR36][R10.64+0x2], R21 ;  /* 0x000002150a003986 */ /* 0x0001e8000c101524 */
[----:B------:R-:W2:Y:S01]  /*2580*/  @P2 LDG.E.LTC128B.U16 R24, desc[UR36][R14.64] ;  /* 0x000000240e182981 */ /* 0x000ea2000c1e1520 */
[----:B------:R-:W-:Y:S01]  /*2590*/  IADD3 R20, P1, R8, R20, RZ ;  /* 0x0000001408147210 */ /* 0x000fe20007f3e0ff */
[----:B------:R-:W-:Y:S01]  /*25a0*/  BSSY B1, `(.L_x_36) ;  /* 0x0000011000017945 */ /* 0x000fe20003800000 */
[----:B------:R-:W-:Y:S02]  /*25b0*/  SHF.L.U64.HI R13, R91, 0x1, R92 ;  /* 0x000000015b0d7819 */ /* 0x000fe4000001025c */
[----:B------:R-:W-:Y:S01]  /*25c0*/  ISETP.GT.AND P0, PT, R3, 0x8, P0 ;  /* 0x000000080300780c */ /* 0x000fe20000704270 */
[----:B0-----:R-:W-:Y:S01]  /*25d0*/  IMAD.X R21, R9, 0x1, R111, P1 ;  /* 0x0000000109157824 */ /* 0x001fe200008e066f */
[----:B------:R-:W-:Y:S01]  /*25e0*/  LEA R12, P1, R91, R10, 0x1 ;  /* 0x0000000a5b0c7211 */ /* 0x000fe200078208ff */
[----:B------:R-:W-:-:S04]  /*25f0*/  IMAD.WIDE.U32 R20, R101, R110, R20 ;  /* 0x0000006e65147225 */ /* 0x000fc800078e0014 */
[----:B------:R-:W-:Y:S01]  /*2600*/  IMAD.X R13, R13, 0x1, R11, P1 ;  /* 0x000000010d0d7824 */ /* 0x000fe200008e060b */
[----:B------:R-:W-:Y:S01]  /*2610*/  LEA R8, P3, R20, R114, 0x1 ;  /* 0x0000007214087211 */ /* 0x000fe200078608ff */
[----:B------:R-:W-:-:S05]  /*2620*/  IMAD.IADD R9, R107, 0x1, R21 ;  /* 0x000000016b097824 */ /* 0x000fca00078e0215 */
[----:B------:R-:W-:Y:S01]  /*2630*/  LEA.HI.X R9, R20, R115, R9, 0x1, P3 ;  /* 0x0000007314097211 */ /* 0x000fe200018f0c09 */
[----:B--2---:R-:W-:-:S05]  /*2640*/  HADD2.F32 R5, -RZ, R24.H0_H0 ;  /* 0x20000018ff057230 */ /* 0x004fca0000004100 */
[----:B------:R-:W-:-:S04]  /*2650*/  FMUL R5, R5, R90 ;  /* 0x0000005a05057220 */ /* 0x000fc80000400000 */
[----:B------:R-:W-:-:S05]  /*2660*/  FFMA R5, R26, R23, R5 ;  /* 0x000000171a057223 */ /* 0x000fca0000000005 */
[----:B------:R-:W-:-:S05]  /*2670*/  F2FP.F16.F32.PACK_AB R5, RZ, R5 ;  /* 0x00000005ff05723e */ /* 0x000fca00000000ff */
[----:B------:R0:W-:Y:S01]  /*2680*/  @P2 STG.E.U16 desc[UR36][R12.64], R5 ;  /* 0x000000050c002986 */ /* 0x0001e2000c101524 */
[----:B------:R-:W-:Y:S05]  /*2690*/  @!P0 BRA `(.L_x_37) ;  /* 0x0000000000048947 */ /* 0x000fea0003800000 */
[----:B------:R2:W5:Y:S02]  /*26a0*/  LDG.E.LTC128B.U16 R24, desc[UR36][R8.64+0x2] ;  /* 0x0000022408187981 */ /* 0x000564000c1e1520 */
.L_x_37:
[----:B------:R-:W-:Y:S05]  /*26b0*/  BSYNC B1 ;  /* 0x0000000000017941 */ /* 0x000fea0003800000 */
.L_x_36:
[----:B0----5:R-:W-:Y:S01]  /*26c0*/  HADD2.F32 R5, -RZ, R24.H0_H0 ;  /* 0x20000018ff057230 */ /* 0x021fe20000004100 */
[----:B------:R-:W-:Y:S01]  /*26d0*/  ISETP.GT.AND P1, PT, R4, 0x8, PT ;  /* 0x000000080400780c */ /* 0x000fe20003f24270 */
[----:B------:R-:W-:Y:S03]  /*26e0*/  BSSY B1, `(.L_x_38) ;  /* 0x0000008000017945 */ /* 0x000fe60003800000 */
[----:B------:R-:W-:Y:S01]  /*26f0*/  FMUL R14, R5, R90 ;  /* 0x0000005a050e7220 */ /* 0x000fe20000400000 */
[----:B------:R-:W-:-:S03]  /*2700*/  ISETP.GT.AND P2, PT, R3, RZ, P1 ;  /* 0x000000ff0300720c */ /* 0x000fc60000f44270 */
[----:B------:R-:W-:-:S05]  /*2710*/  FFMA R14, R27, R23, R14 ;  /* 0x000000171b0e7223 */ /* 0x000fca000000000e */
[----:B------:R-:W-:-:S05]  /*2720*/  F2FP.F16.F32.PACK_AB R14, RZ, R14 ;  /* 0x0000000eff0e723e */ /* 0x000fca00000000ff */
[----:B------:R0:W-:Y:S01]  /*2730*/  @P0 STG.E.U16 desc[UR36][R12.64+0x2], R14 ;  /* 0x0000020e0c000986 */ /* 0x0001e2000c101524 */
[----:B------:R-:W-:Y:S05]  /*2740*/  @!P2 BRA `(.L_x_39) ;  /* 0x000000000004a947 */ /* 0x000fea0003800000 */
[----:B------:R3:W5:Y:S02]  /*2750*/  LDG.E.LTC128B.U16 R24, desc[UR36][R6.64+0x10] ;  /* 0x0000102406187981 */ /* 0x000764000c1e1520 */
.L_x_39:
[----:B------:R-:W-:Y:S05]  /*2760*/  BSYNC B1 ;  /* 0x0000000000017941 */ /* 0x000fea0003800000 */
.L_x_38:
[----:B-----5:R-:W-:Y:S01]  /*2770*/  HADD2.F32 R5, -RZ, R24.H0_H0 ;  /* 0x20000018ff057230 */ /* 0x020fe20000004100 */
        /* <DEDUP_REMOVED lines=9> */
.L_x_41:
[----:B------:R-:W-:Y:S05]  /*2810*/  BSYNC B1 ;  /* 0x0000000000017941 */ /* 0x000fea0003800000 */
.L_x_40:
[----:B----45:R-:W-:Y:S01]  /*2820*/  HADD2.F32 R5, -RZ, R24.H0_H0 ;  /* 0x20000018ff057230 */ /* 0x030fe20000004100 */
[----:B------:R-:W-:Y:S01]  /*2830*/  ISETP.GT.AND P1, PT, R3, 0x8, P1 ;  /* 0x000000080300780c */ /* 0x000fe20000f24270 */
[----:B------:R-:W-:Y:S03]  /*2840*/  BSSY B1, `(.L_x_42) ;  /* 0x0000007000017945 */ /* 0x000fe60003800000 */
[----:B0-----:R-:W-:-:S04]  /*2850*/  FMUL R14, R5, R90 ;  /* 0x0000005a050e7220 */ /* 0x001fc80000400000 */
[----:B------:R-:W-:-:S05]  /*2860*/  FFMA R14, R29, R23, R14 ;  /* 0x000000171d0e7223 */ /* 0x000fca000000000e */
[----:B------:R-:W-:-:S05]  /*2870*/  F2FP.F16.F32.PACK_AB R14, RZ, R14 ;  /* 0x0000000eff0e723e */ /* 0x000fca00000000ff */
[----:B------:R0:W-:Y:S01]  /*2880*/  @P3 STG.E.U16 desc[UR36][R10.64+0x12], R14 ;  /* 0x0000120e0a003986 */ /* 0x0001e2000c101524 */
[----:B------:R-:W-:Y:S05]  /*2890*/  @!P1 BRA `(.L_x_43) ;  /* 0x0000000000049947 */ /* 0x000fea0003800000 */
[----:B------:R4:W5:Y:S02]  /*28a0*/  LDG.E.LTC128B.U16 R24, desc[UR36][R8.64+0x10] ;  /* 0x0000102408187981 */ /* 0x000964000c1e1520 */
.L_x_43:
[----:B------:R-:W-:Y:S05]  /*28b0*/  BSYNC B1 ;  /* 0x0000000000017941 */ /* 0x000fea0003800000 */
.L_x_42:
[----:B-----5:R-:W-:Y:S01]  /*28c0*/  HADD2.F32 R5, -RZ, R24.H0_H0 ;  /* 0x20000018ff057230 */ /* 0x020fe20000004100 */
[----:B------:R-:W-:Y:S01]  /*28d0*/  ISETP.GT.AND P0, PT, R3, 0x8, P0 ;  /* 0x000000080300780c */ /* 0x000fe20000704270 */
[----:B------:R-:W-:Y:S03]  /*28e0*/  BSSY B1, `(.L_x_44) ;  /* 0x0000007000017945 */ /* 0x000fe60003800000 */
[----:B------:R-:W-:-:S04]  /*28f0*/  FMUL R5, R5, R90 ;  /* 0x0000005a05057220 */ /* 0x000fc80000400000 */
[----:B------:R-:W-:-:S05]  /*2900*/  FFMA R5, R30, R23, R5 ;  /* 0x000000171e057223 */ /* 0x000fca0000000005 */
[----:B------:R-:W-:-:S05]  /*2910*/  F2FP.F16.F32.PACK_AB R5, RZ, R5 ;  /* 0x00000005ff05723e */ /* 0x000fca00000000ff */
[----:B------:R0:W-:Y:S01]  /*2920*/  @P1 STG.E.U16 desc[UR36][R12.64+0x10], R5 ;  /* 0x000010050c001986 */ /* 0x0001e2000c101524 */
[----:B------:R-:W-:Y:S05]  /*2930*/  @!P0 BRA `(.L_x_45) ;  /* 0x0000000000048947 */ /* 0x000fea0003800000 */
[----:B------:R0:W5:Y:S02]  /*2940*/  LDG.E.LTC128B.U16 R24, desc[UR36][R8.64+0x12] ;  /* 0x0000122408187981 */ /* 0x000164000c1e1520 */
.L_x_45:
[----:B------:R-:W-:Y:S05]  /*2950*/  BSYNC B1 ;  /* 0x0000000000017941 */ /* 0x000fea0003800000 */
.L_x_44:
        /* <DEDUP_REMOVED lines=10> */
.L_x_47:
[----:B------:R-:W-:Y:S05]  /*2a00*/  BSYNC B1 ;  /* 0x0000000000017941 */ /* 0x000fea0003800000 */
.L_x_46:
        /* <DEDUP_REMOVED lines=10> */
.L_x_49:
[----:B------:R-:W-:Y:S05]  /*2ab0*/  BSYNC B1 ;  /* 0x0000000000017941 */ /* 0x000fea0003800000 */
.L_x_48:
[----:B0----5:R-:W-:Y:S01]  /*2ac0*/  HADD2.F32 R5, -RZ, R24.H0_H0 ;  /* 0x20000018ff057230 */ /* 0x021fe20000004100 */
        /* <DEDUP_REMOVED lines=8> */
.L_x_51:
[----:B------:R-:W-:Y:S05]  /*2b50*/  BSYNC B1 ;  /* 0x0000000000017941 */ /* 0x000fea0003800000 */
.L_x_50:
        /* <DEDUP_REMOVED lines=9> */
.L_x_53:
[----:B------:R-:W-:Y:S05]  /*2bf0*/  BSYNC B1 ;  /* 0x0000000000017941 */ /* 0x000fea0003800000 */
.L_x_52:
        /* <DEDUP_REMOVED lines=10> */
.L_x_55:
[----:B------:R-:W-:Y:S05]  /*2ca0*/  BSYNC B1 ;  /* 0x0000000000017941 */ /* 0x000fea0003800000 */
.L_x_54:
        /* <DEDUP_REMOVED lines=10> */
.L_x_57:
[----:B------:R-:W-:Y:S05]  /*2d50*/  BSYNC B1 ;  /* 0x0000000000017941 */ /* 0x000fea0003800000 */
.L_x_56:
        /* <DEDUP_REMOVED lines=9> */
.L_x_59:
[----:B------:R-:W-:Y:S05]  /*2df0*/  BSYNC B1 ;  /* 0x0000000000017941 */ /* 0x000fea0003800000 */
.L_x_58:
        /* <DEDUP_REMOVED lines=9> */
.L_x_61:
[----:B------:R-:W-:Y:S05]  /*2e90*/  BSYNC B1 ;  /* 0x0000000000017941 */ /* 0x000fea0003800000 */
.L_x_60:
        /* <DEDUP_REMOVED lines=10> */
.L_x_63:
[----:B------:R-:W-:Y:S05]  /*2f40*/  BSYNC B1 ;  /* 0x0000000000017941 */ /* 0x000fea0003800000 */
.L_x_62:
        /* <DEDUP_REMOVED lines=10> */
.L_x_65:
[----:B------:R-:W-:Y:S05]  /*2ff0*/  BSYNC B1 ;  /* 0x0000000000017941 */ /* 0x000fea0003800000 */
.L_x_64:
        /* <DEDUP_REMOVED lines=9> */
.L_x_67:
[----:B------:R-:W-:Y:S05]  /*3090*/  BSYNC B1 ;  /* 0x0000000000017941 */ /* 0x000fea0003800000 */
.L_x_66:
        /* <DEDUP_REMOVED lines=9> */
.L_x_69:
[----:B------:R-:W-:Y:S05]  /*3130*/  BSYNC B1 ;  /* 0x0000000000017941 */ /* 0x000fea0003800000 */
.L_x_68:
        /* <DEDUP_REMOVED lines=10> */
.L_x_71:
[----:B------:R-:W-:Y:S05]  /*31e0*/  BSYNC B1 ;  /* 0x0000000000017941 */ /* 0x000fea0003800000 */
.L_x_70:
        /* <DEDUP_REMOVED lines=10> */
.L_x_73:
[----:B------:R-:W-:Y:S05]  /*3290*/  BSYNC B1 ;  /* 0x0000000000017941 */ /* 0x000fea0003800000 */
.L_x_72:
        /* <DEDUP_REMOVED lines=9> */
.L_x_75:
[----:B------:R-:W-:Y:S05]  /*3330*/  BSYNC B1 ;  /* 0x0000000000017941 */ /* 0x000fea0003800000 */
.L_x_74:
        /* <DEDUP_REMOVED lines=9> */
.L_x_77:
[----:B------:R-:W-:Y:S05]  /*33d0*/  BSYNC B1 ;  /* 0x0000000000017941 */ /* 0x000fea0003800000 */
.L_x_76:
        /* <DEDUP_REMOVED lines=10> */
.L_x_79:
[----:B------:R-:W-:Y:S05]  /*3480*/  BSYNC B1 ;  /* 0x0000000000017941 */ /* 0x000fea0003800000 */
.L_x_78:
        /* <DEDUP_REMOVED lines=10> */
.L_x_81:
[----:B------:R-:W-:Y:S05]  /*3530*/  BSYNC B1 ;  /* 0x0000000000017941 */ /* 0x000fea0003800000 */
.L_x_80:
        /* <DEDUP_REMOVED lines=9> */
.L_x_83:
[----:B------:R-:W-:Y:S05]  /*35d0*/  BSYNC B1 ;  /* 0x0000000000017941 */ /* 0x000fea0003800000 */
.L_x_82:
        /* <DEDUP_REMOVED lines=9> */
.L_x_85:
[----:B------:R-:W-:Y:S05]  /*3670*/  BSYNC B1 ;  /* 0x0000000000017941 */ /* 0x000fea0003800000 */
.L_x_84:
        /* <DEDUP_REMOVED lines=10> */
.L_x_87:
[----:B------:R-:W-:Y:S05]  /*3720*/  BSYNC B1 ;  /* 0x0000000000017941 */ /* 0x000fea0003800000 */
.L_x_86:
        /* <DEDUP_REMOVED lines=10> */
.L_x_89:
[----:B------:R-:W-:Y:S05]  /*37d0*/  BSYNC B1 ;  /* 0x0000000000017941 */ /* 0x000fea0003800000 */
.L_x_88:
        /* <DEDUP_REMOVED lines=9> */
.L_x_91:
[----:B------:R-:W-:Y:S05]  /*3870*/  BSYNC B1 ;  /* 0x0000000000017941 */ /* 0x000fea0003800000 */
.L_x_90:
        /* <DEDUP_REMOVED lines=9> */
.L_x_93:
[----:B------:R-:W-:Y:S05]  /*3910*/  BSYNC B1 ;  /* 0x0000000000017941 */ /* 0x000fea0003800000 */
.L_x_92:
        /* <DEDUP_REMOVED lines=10> */
.L_x_95:
[----:B------:R-:W-:Y:S05]  /*39c0*/  BSYNC B1 ;  /* 0x0000000000017941 */ /* 0x000fea0003800000 */
.L_x_94:
        /* <DEDUP_REMOVED lines=10> */
.L_x_97:
[----:B------:R-:W-:Y:S05]  /*3a70*/  BSYNC B1 ;  /* 0x0000000000017941 */ /* 0x000fea0003800000 */
.L_x_96:
        /* <DEDUP_REMOVED lines=9> */
.L_x_99:
[----:B------:R-:W-:Y:S05]  /*3b10*/  BSYNC B1 ;  /* 0x0000000000017941 */ /* 0x000fea0003800000 */
.L_x_98:
        /* <DEDUP_REMOVED lines=9> */
.L_x_101:
[----:B------:R-:W-:Y:S05]  /*3bb0*/  BSYNC B1 ;  /* 0x0000000000017941 */ /* 0x000fea0003800000 */
.L_x_100:
        /* <DEDUP_REMOVED lines=10> */
.L_x_103:
[----:B------:R-:W-:Y:S05]  /*3c60*/  BSYNC B1 ;  /* 0x0000000000017941 */ /* 0x000fea0003800000 */
.L_x_102:
        /* <DEDUP_REMOVED lines=10> */
.L_x_105:
[----:B------:R-:W-:Y:S05]  /*3d10*/  BSYNC B1 ;  /* 0x0000000000017941 */ /* 0x000fea0003800000 */
.L_x_104:
        /* <DEDUP_REMOVED lines=9> */
.L_x_107:
[----:B------:R-:W-:Y:S05]  /*3db0*/  BSYNC B1 ;  /* 0x0000000000017941 */ /* 0x000fea0003800000 */
.L_x_106:
        /* <DEDUP_REMOVED lines=9> */
.L_x_109:
[----:B------:R-:W-:Y:S05]  /*3e50*/  BSYNC B1 ;  /* 0x0000000000017941 */ /* 0x000fea0003800000 */
.L_x_108:
        /* <DEDUP_REMOVED lines=10> */
.L_x_111:
[----:B------:R-:W-:Y:S05]  /*3f00*/  BSYNC B1 ;  /* 0x0000000000017941 */ /* 0x000fea0003800000 */
.L_x_110:
        /* <DEDUP_REMOVED lines=10> */
.L_x_113:
[----:B------:R-:W-:Y:S05]  /*3fb0*/  BSYNC B1 ;  /* 0x0000000000017941 */ /* 0x000fea0003800000 */
.L_x_112:
        /* <DEDUP_REMOVED lines=9> */
.L_x_115:
[----:B------:R-:W-:Y:S05]  /*4050*/  BSYNC B1 ;  /* 0x0000000000017941 */ /* 0x000fea0003800000 */
.L_x_114:
        /* <DEDUP_REMOVED lines=9> */
.L_x_117:
[----:B------:R-:W-:Y:S05]  /*40f0*/  BSYNC B1 ;  /* 0x0000000000017941 */ /* 0x000fea0003800000 */
.L_x_116:
        /* <DEDUP_REMOVED lines=10> */
.L_x_119:
[----:B------:R-:W-:Y:S05]  /*41a0*/  BSYNC B1 ;  /* 0x0000000000017941 */ /* 0x000fea0003800000 */
.L_x_118:
        /* <DEDUP_REMOVED lines=10> */
.L_x_121:
[----:B------:R-:W-:Y:S05]  /*4250*/  BSYNC B1 ;  /* 0x0000000000017941 */ /* 0x000fea0003800000 */
.L_x_120:
        /* <DEDUP_REMOVED lines=9> */
.L_x_123:
[----:B------:R-:W-:Y:S05]  /*42f0*/  BSYNC B1 ;  /* 0x0000000000017941 */ /* 0x000fea0003800000 */
.L_x_122:
        /* <DEDUP_REMOVED lines=9> */
.L_x_125:
[----:B------:R-:W-:Y:S05]  /*4390*/  BSYNC B1 ;  /* 0x0000000000017941 */ /* 0x000fea0003800000 */
.L_x_124:
        /* <DEDUP_REMOVED lines=10> */
.L_x_127:
[----:B------:R-:W-:Y:S05]  /*4440*/  BSYNC B1 ;  /* 0x0000000000017941 */ /* 0x000fea0003800000 */
.L_x_126:
        /* <DEDUP_REMOVED lines=10> */
.L_x_129:
[----:B------:R-:W-:Y:S05]  /*44f0*/  BSYNC B1 ;  /* 0x0000000000017941 */ /* 0x000fea0003800000 */
.L_x_128:
        /* <DEDUP_REMOVED lines=9> */
.L_x_131:
[----:B------:R-:W-:Y:S05]  /*4590*/  BSYNC B1 ;  /* 0x0000000000017941 */ /* 0x000fea0003800000 */
.L_x_130:
        /* <DEDUP_REMOVED lines=9> */
.L_x_133:
[----:B------:R-:W-:Y:S05]  /*4630*/  BSYNC B1 ;  /* 0x0000000000017941 */ /* 0x000fea0003800000 */
.L_x_132:
        /* <DEDUP_REMOVED lines=10> */
.L_x_135:
[----:B------:R-:W-:Y:S05]  /*46e0*/  BSYNC B1 ;  /* 0x0000000000017941 */ /* 0x000fea0003800000 */
.L_x_134:
        /* <DEDUP_REMOVED lines=10> */
.L_x_137:
[----:B------:R-:W-:Y:S05]  /*4790*/  BSYNC B1 ;  /* 0x0000000000017941 */ /* 0x000fea0003800000 */
.L_x_136:
        /* <DEDUP_REMOVED lines=9> */
.L_x_139:
[----:B------:R-:W-:Y:S05]  /*4830*/  BSYNC B1 ;  /* 0x0000000000017941 */ /* 0x000fea0003800000 */
.L_x_138:
        /* <DEDUP_REMOVED lines=9> */
.L_x_141:
[----:B------:R-:W-:Y:S05]  /*48d0*/  BSYNC B1 ;  /* 0x0000000000017941 */ /* 0x000fea0003800000 */
.L_x_140:
        /* <DEDUP_REMOVED lines=10> */
.L_x_143:
[----:B------:R-:W-:Y:S05]  /*4980*/  BSYNC B1 ;  /* 0x0000000000017941 */ /* 0x000fea0003800000 */
.L_x_142:
        /* <DEDUP_REMOVED lines=10> */
.L_x_145:
[----:B------:R-:W-:Y:S05]  /*4a30*/  BSYNC B1 ;  /* 0x0000000000017941 */ /* 0x000fea0003800000 */
.L_x_144:
        /* <DEDUP_REMOVED lines=9> */
.L_x_147:
[----:B------:R-:W-:Y:S05]  /*4ad0*/  BSYNC B1 ;  /* 0x0000000000017941 */ /* 0x000fea0003800000 */
.L_x_146:
        /* <DEDUP_REMOVED lines=9> */
.L_x_149:
[----:B------:R-:W-:Y:S05]  /*4b70*/  BSYNC B1 ;  /* 0x0000000000017941 */ /* 0x000fea0003800000 */
.L_x_148:
        /* <DEDUP_REMOVED lines=10> */
.L_x_151:
[----:B------:R-:W-:Y:S05]  /*4c20*/  BSYNC B1 ;  /* 0x0000000000017941 */ /* 0x000fea0003800000 */
.L_x_150:
[----:B-----5:R-:W-:Y:S01]  /*4c30*/  HADD2.F32 R5, -RZ, R24.H0_H0 ;  /* 0x20000018ff057230 */ /* 0x020fe20000004100 */
[----:B------:R-:W-:Y:S01]  /*4c40*/  ISETP.GT.AND P0, PT, R4, 0x79, PT ;  /* 0x000000790400780c */ /* 0x000fe20003f04270 */
[----:B------:R-:W-:Y:S01]  /*4c50*/  @P2 IMAD.MOV.U32 R4, RZ, RZ, R10 ;  /* 0x000000ffff042224 */ /* 0x000fe200078e000a */
[----:B------:R-:W-:Y:S02]  /*4c60*/  BSSY B1, `(.L_x_152) ;  /* 0x000000a000017945 */ /* 0x000fe40003800000 */
[----:B------:R-:W-:Y:S01]  /*4c70*/  FMUL R5, R5, R90 ;  /* 0x0000005a05057220 */ /* 0x000fe20000400000 */
[----:B------:R-:W-:-:S03]  /*4c80*/  ISETP.GT.AND P3, PT, R3, RZ, P0 ;  /* 0x000000ff0300720c */ /* 0x000fc60000764270 */
[----:B------:R-:W-:-:S05]  /*4c90*/  FFMA R5, R84, R23, R5 ;  /* 0x0000001754057223 */ /* 0x000fca0000000005 */
[----:B------:R-:W-:-:S04]  /*4ca0*/  F2FP.F16.F32.PACK_AB R5, RZ, R5 ;  /* 0x00000005ff05723e */ /* 0x000fc800000000ff */
[----:B0-----:R-:W-:Y:S01]  /*4cb0*/  PRMT R14, R5, 0x7610, R14 ;  /* 0x00007610050e7816 */ /* 0x001fe2000000000e */
[----:B------:R-:W-:-:S05]  /*4cc0*/  @P2 IMAD.MOV.U32 R5, RZ, RZ, R11 ;  /* 0x000000ffff052224 */ /* 0x000fca00078e000b */
[----:B------:R0:W-:Y:S01]  /*4cd0*/  @P2 STG.E.U16 desc[UR36][R4.64+0xf0], R14 ;  /* 0x0000f00e04002986 */ /* 0x0001e2000c101524 */
[----:B------:R-:W-:Y:S05]  /*4ce0*/  @!P3 BRA `(.L_x_153) ;  /* 0x000000000004b947 */ /* 0x000fea0003800000 */
[----:B------:R0:W5:Y:S02]  /*4cf0*/  LDG.E.LTC128B.U16 R24, desc[UR36][R6.64+0xf2] ;  /* 0x0000f22406187981 */ /* 0x000164000c1e1520 */
.L_x_153:
[----:B------:R-:W-:Y:S05]  /*4d00*/  BSYNC B1 ;  /* 0x0000000000017941 */ /* 0x000fea0003800000 */
.L_x_152:
        /* <DEDUP_REMOVED lines=9> */
.L_x_155:
[----:B------:R-:W-:Y:S05]  /*4da0*/  BSYNC B1 ;  /* 0x0000000000017941 */ /* 0x000fea0003800000 */
.L_x_154:
[----:B-----5:R-:W-:Y:S01]  /*4db0*/  HADD2.F32 R5, -RZ, R24.H0_H0 ;  /* 0x20000018ff057230 */ /* 0x020fe20000004100 */
[----:B------:R-:W-:Y:S01]  /*4dc0*/  ISETP.GT.AND P0, PT, R3, 0x8, P0 ;  /* 0x000000080300780c */ /* 0x000fe20000704270 */
[----:B0-----:R-:W-:Y:S01]  /*4dd0*/  @P1 IMAD.MOV.U32 R4, RZ, RZ, R12 ;  /* 0x000000ffff041224 */ /* 0x001fe200078e000c */
[----:B------:R-:W-:Y:S02]  /*4de0*/  BSSY B1, `(.L_x_156) ;  /* 0x0000009000017945 */ /* 0x000fe40003800000 */
[----:B------:R-:W-:-:S04]  /*4df0*/  FMUL R5, R5, R90 ;  /* 0x0000005a05057220 */ /* 0x000fc80000400000 */
[----:B------:R-:W-:-:S05]  /*4e00*/  FFMA R5, R86, R23, R5 ;  /* 0x0000001756057223 */ /* 0x000fca0000000005 */
[----:B------:R-:W-:-:S04]  /*4e10*/  F2FP.F16.F32.PACK_AB R5, RZ, R5 ;  /* 0x00000005ff05723e */ /* 0x000fc800000000ff */
[----:B-1-3--:R-:W-:Y:S01]  /*4e20*/  PRMT R6, R5, 0x7610, R6 ;  /* 0x0000761005067816 */ /* 0x00afe20000000006 */
[----:B------:R-:W-:-:S05]  /*4e30*/  @P1 IMAD.MOV.U32 R5, RZ, RZ, R13 ;  /* 0x000000ffff051224 */ /* 0x000fca00078e000d */
[----:B------:R0:W-:Y:S01]  /*4e40*/  @P1 STG.E.U16 desc[UR36][R4.64+0xf0], R6 ;  /* 0x0000f00604001986 */ /* 0x0001e2000c101524 */
[----:B------:R-:W-:Y:S05]  /*4e50*/  @!P0 BRA `(.L_x_157) ;  /* 0x0000000000048947 */ /* 0x000fea0003800000 */
[----:B------:R1:W5:Y:S02]  /*4e60*/  LDG.E.LTC128B.U16 R24, desc[UR36][R8.64+0xf2] ;  /* 0x0000f22408187981 */ /* 0x000364000c1e1520 */
.L_x_157:
[----:B------:R-:W-:Y:S05]  /*4e70*/  BSYNC B1 ;  /* 0x0000000000017941 */ /* 0x000fea0003800000 */
.L_x_156:
[----:B------:R-:W-:Y:S05]  /*4e80*/  @!P0 BRA `(.L_x_158) ;  /* 0x0000001000e88947 */ /* 0x000fea0003800000 */
[----:B-----5:R-:W-:-:S05]  /*4e90*/  HADD2.F32 R3, -RZ, R24.H0_H0 ;  /* 0x20000018ff037230 */ /* 0x020fca0000004100 */
[----:B0-----:R-:W-:-:S04]  /*4ea0*/  FMUL R4, R3, R90 ;  /* 0x0000005a03047220 */ /* 0x001fc80000400000 */
[----:B------:R-:W-:-:S05]  /*4eb0*/  FFMA R4, R87, R23, R4 ;  /* 0x0000001757047223 */ /* 0x000fca0000000004 */
[----:B------:R-:W-:-:S05]  /*4ec0*/  F2FP.F16.F32.PACK_AB R4, RZ, R4 ;  /* 0x00000004ff04723e */ /* 0x000fca00000000ff */
[----:B------:R3:W-:Y:S01]  /*4ed0*/  STG.E.U16 desc[UR36][R12.64+0xf2], R4 ;  /* 0x0000f2040c007986 */ /* 0x0007e2000c101524 */
[----:B------:R-:W-:Y:S05]  /*4ee0*/  BRA `(.L_x_158) ;  /* 0x0000001000d07947 */ /* 0x000fea0003800000 */
.L_x_33:
[----:B------:R-:W-:Y:S01]  /*4ef0*/  ISETP.GT.AND P3, PT, R4, 0x1, PT ;  /* 0x000000010400780c */ /* 0x000fe20003f64270 */
[----:B------:R-:W-:Y:S01]  /*4f00*/  ULDC.64 UR4, c[0x0][0x5c0] ;  /* 0x0001700000047ab9 */ /* 0x000fe20000000a00 */
[-C--:B------:R-:W-:Y:S01]  /*4f10*/  FMUL R24, R24, R23.reuse ;  /* 0x0000001718187220 */ /* 0x080fe20000400000 */
[----:B------:R-:W-:Y:S01]  /*4f20*/  LEA R6, P4, R106, UR4, 0x1 ;  /* 0x000000046a067c11 */ /* 0x000fe2000f8808ff */
[-C--:B------:R-:W-:Y:S01]  /*4f30*/  FMUL R25, R25, R23.reuse ;  /* 0x0000001719197220 */ /* 0x080fe20000400000 */
[----:B------:R-:W-:Y:S01]  /*4f40*/  ISETP.GT.AND P0, PT, R3, RZ, P3 ;  /* 0x000000ff0300720c */ /* 0x000fe20001f04270 */
[-C--:B------:R-:W-:Y:S01]  /*4f50*/  FMUL R26, R26, R23.reuse ;  /* 0x000000171a1a7220 */ /* 0x080fe20000400000 */
[----:B------:R-:W-:Y:S01]  /*4f60*/  F2FP.F16.F32.PACK_AB R24, RZ, R24 ;  /* 0x00000018ff18723e */ /* 0x000fe200000000ff */
[-C--:B------:R-:W-:Y:S01]  /*4f70*/  FMUL R27, R27, R23.reuse ;  /* 0x000000171b1b7220 */ /* 0x080fe20000400000 */
[----:B------:R-:W-:Y:S01]  /*4f80*/  LEA.HI.X R7, R106, UR5, R103, 0x1, P4 ;  /* 0x000000056a077c11 */ /* 0x000fe2000a0f0c67 */
[----:B------:R-:W-:Y:S01]  /*4f90*/  FMUL R28, R28, R23 ;  /* 0x000000171c1c7220 */ /* 0x000fe20000400000 */
[----:B------:R-:W-:Y:S01]  /*4fa0*/  F2FP.F16.F32.PACK_AB R25, RZ, R25 ;  /* 0x00000019ff19723e */ /* 0x000fe200000000ff */
[-C--:B------:R-:W-:Y:S01]  /*4fb0*/  FMUL R29, R29, R23.reuse ;  /* 0x000000171d1d7220 */ /* 0x080fe20000400000 */
[----:B------:R-:W-:Y:S01]  /*4fc0*/  ISETP.GT.AND P2, PT, R3, 0x8, P2 ;  /* 0x000000080300780c */ /* 0x000fe20001744270 */
[----:B------:R-:W-:Y:S01]  /*4fd0*/  @P1 STG.E.U16 desc[UR36][R6.64], R24 ;  /* 0x0000001806001986 */ /* 0x000fe2000c101524 */
[----:B------:R-:W-:Y:S01]  /*4fe0*/  ISETP.GT.AND P1, PT, R4, 0x8, PT ;  /* 0x000000080400780c */ /* 0x000fe20003f24270 */
[-C--:B------:R-:W-:Y:S01]  /*4ff0*/  FMUL R30, R30, R23.reuse ;  /* 0x000000171e1e7220 */ /* 0x080fe20000400000 */
[C---:B------:R-:W-:Y:S01]  /*5000*/  SHF.L.U64.HI R5, R91.reuse, 0x1, R92 ;  /* 0x000000015b057819 */ /* 0x040fe2000001025c */
[----:B------:R-:W-:Y:S01]  /*5010*/  @P0 STG.E.U16 desc[UR36][R6.64+0x2], R25 ;  /* 0x0000021906000986 */ /* 0x000fe2000c101524 */
[----:B------:R-:W-:Y:S01]  /*5020*/  LEA R8, P5, R91, R6, 0x1 ;  /* 0x000000065b087211 */ /* 0x000fe200078a08ff */
[-C--:B------:R-:W-:Y:S01]  /*5030*/  FMUL R31, R31, R23.reuse ;  /* 0x000000171f1f7220 */ /* 0x080fe20000400000 */
[----:B------:R-:W-:Y:S01]  /*5040*/  ISETP.GT.AND P3, PT, R3, 0x8, P3 ;  /* 0x000000080300780c */ /* 0x000fe20001f64270 */
[-C--:B------:R-:W-:Y:S01]  /*5050*/  FMUL R32, R32, R23.reuse ;  /* 0x0000001720207220 */ /* 0x080fe20000400000 */
[----:B------:R-:W-:Y:S01]  /*5060*/  ISETP.GT.AND P0, PT, R4, 0x9, PT ;  /* 0x000000090400780c */ /* 0x000fe20003f04270 */
[----:B------:R-:W-:Y:S01]  /*5070*/  IMAD.X R9, R5, 0x1, R7, P5 ;  /* 0x0000000105097824 */ /* 0x000fe200028e0607 */
[----:B------:R-:W-:Y:S01]  /*5080*/  ISETP.GT.AND P4, PT, R3, RZ, P1 ;  /* 0x000000ff0300720c */ /* 0x000fe20000f84270 */
[-C--:B------:R-:W-:Y:S01]  /*5090*/  FMUL R33, R33, R23.reuse ;  /* 0x0000001721217220 */ /* 0x080fe20000400000 */
[----:B------:R-:W-:Y:S01]  /*50a0*/  F2FP.F16.F32.PACK_AB R26, RZ, R26 ;  /* 0x0000001aff1a723e */ /* 0x000fe200000000ff */
[-C--:B------:R-:W-:Y:S01]  /*50b0*/  FMUL R34, R34, R23.reuse ;  /* 0x0000001722227220 */ /* 0x080fe20000400000 */
[----:B------:R-:W-:Y:S01]  /*50c0*/  ISETP.GT.AND P5, PT, R3, RZ, P0 ;  /* 0x000000ff0300720c */ /* 0x000fe200007a4270 */
[----:B------:R-:W-:Y:S01]  /*50d0*/  FMUL R35, R35, R23 ;  /* 0x0000001723237220 */ /* 0x000fe20000400000 */
[----:B------:R-:W-:Y:S01]  /*50e0*/  F2FP.F16.F32.PACK_AB R27, RZ, R27 ;  /* 0x0000001bff1b723e */ /* 0x000fe200000000ff */
[----:B------:R-:W-:Y:S01]  /*50f0*/  @P2 STG.E.U16 desc[UR36][R8.64], R26 ;  /* 0x0000001a08002986 */ /* 0x000fe2000c101524 */
[----:B------:R-:W-:Y:S01]  /*5100*/  F2FP.F16.F32.PACK_AB R28, RZ, R28 ;  /* 0x0000001cff1c723e */ /* 0x000fe200000000ff */
[-C--:B------:R-:W-:Y:S01]  /*5110*/  FMUL R36, R36, R23.reuse ;  /* 0x0000001724247220 */ /* 0x080fe20000400000 */
[----:B------:R-:W-:Y:S01]  /*5120*/  ISETP.GT.AND P2, PT, R3, 0x8, P1 ;  /* 0x000000080300780c */ /* 0x000fe20000f44270 */
[----:B------:R-:W-:Y:S01]  /*5130*/  @P3 STG.E.U16 desc[UR36][R8.64+0x2], R27 ;  /* 0x0000021b08003986 */ /* 0x000fe2000c101524 */
[----:B------:R-:W-:Y:S01]  /*5140*/  ISETP.GT.AND P1, PT, R4, 0x10, PT ;  /* 0x000000100400780c */ /* 0x000fe20003f24270 */
[----:B------:R-:W-:Y:S01]  /*5150*/  FMUL R37, R37, R23 ;  /* 0x0000001725257220 */ /* 0x000fe20000400000 */
[----:B------:R-:W-:Y:S01]  /*5160*/  F2FP.F16.F32.PACK_AB R29, RZ, R29 ;  /* 0x0000001dff1d723e */ /* 0x000fe200000000ff */
[----:B------:R-:W-:Y:S01]  /*5170*/  @P4 STG.E.U16 desc[UR36][R6.64+0x10], R28 ;  /* 0x0000101c06004986 */ /* 0x000fe2000c101524 */
[C---:B------:R-:W-:Y:S01]  /*5180*/  ISETP.GT.AND P3, PT, R3.reuse, 0x8, P0 ;  /* 0x000000080300780c */ /* 0x040fe20000764270 */
[-C--:B------:R-:W-:Y:S01]  /*5190*/  FMUL R38, R38, R23.reuse ;  /* 0x0000001726267220 */ /* 0x080fe20000400000 */
[----:B------:R-:W-:Y:S01]  /*51a0*/  ISETP.GT.AND P0, PT, R4, 0x11, PT ;  /* 0x000000110400780c */ /* 0x000fe20003f04270 */
[----:B------:R-:W-:Y:S01]  /*51b0*/  @P5 STG.E.U16 desc[UR36][R6.64+0x12], R29 ;  /* 0x0000121d06005986 */ /* 0x000fe2000c101524 */
        /* <DEDUP_REMOVED lines=161> */
[----:B------:R-:W-:Y:S01]  /*5bd0*/  FMUL R87, R87, R23 ;  /* 0x0000001757577220 */ /* 0x000fe20000400000 */
[----:B------:R-:W-:-:S02]  /*5be0*/  F2FP.F16.F32.PACK_AB R62, RZ, R62 ;  /* 0x0000003eff3e723e */ /* 0x000fc400000000ff */
[C---:B------:R-:W-:Y:S02]  /*5bf0*/  ISETP.GT.AND P5, PT, R3.reuse, RZ, P0 ;  /* 0x000000ff0300720c */ /* 0x040fe400007a4270 */
[----:B------:R-:W-:Y:S01]  /*5c00*/  F2FP.F16.F32.PACK_AB R63, RZ, R63 ;  /* 0x0000003fff3f723e */ /* 0x000fe200000000ff */
[----:B------:R-:W-:Y:S01]  /*5c10*/  @P2 STG.E.U16 desc[UR36][R8.64+0x90], R62 ;  /* 0x0000903e08002986 */ /* 0x000fe2000c101524 */
[----:B------:R-:W-:Y:S02]  /*5c20*/  F2FP.F16.F32.PACK_AB R64, RZ, R64 ;  /* 0x00000040ff40723e */ /* 0x000fe400000000ff */
[C---:B------:R-:W-:Y:S01]  /*5c30*/  ISETP.GT.AND P2, PT, R3.reuse, 0x8, P1 ;  /* 0x000000080300780c */ /* 0x040fe20000f44270 */
[----:B------:R-:W-:Y:S01]  /*5c40*/  @P3 STG.E.U16 desc[UR36][R8.64+0x92], R63 ;  /* 0x0000923f08003986 */ /* 0x000fe2000c101524 */
[----:B------:R-:W-:Y:S02]  /*5c50*/  ISETP.GT.AND P1, PT, R4, 0x58, PT ;  /* 0x000000580400780c */ /* 0x000fe40003f24270 */
[----:B------:R-:W-:Y:S01]  /*5c60*/  F2FP.F16.F32.PACK_AB R65, RZ, R65 ;  /* 0x00000041ff41723e */ /* 0x000fe200000000ff */
[----:B------:R-:W-:Y:S01]  /*5c70*/  @P4 STG.E.U16 desc[UR36][R6.64+0xa0], R64 ;  /* 0x0000a04006004986 */ /* 0x000fe2000c101524 */
[----:B------:R-:W-:-:S02]  /*5c80*/  ISETP.GT.AND P3, PT, R3, 0x8, P0 ;  /* 0x000000080300780c */ /* 0x000fc40000764270 */
[----:B------:R-:W-:Y:S01]  /*5c90*/  ISETP.GT.AND P0, PT, R4, 0x59, PT ;  /* 0x000000590400780c */ /* 0x000fe20003f04270 */
[----:B------:R-:W-:Y:S01]  /*5ca0*/  @P5 STG.E.U16 desc[UR36][R6.64+0xa2], R65 ;  /* 0x0000a24106005986 */ /* 0x000fe2000c101524 */
[C---:B------:R-:W-:Y:S02]  /*5cb0*/  ISETP.GT.AND P4, PT, R3.reuse, RZ, P1 ;  /* 0x000000ff0300720c */ /* 0x040fe40000f84270 */
[----:B------:R-:W-:Y:S02]  /*5cc0*/  F2FP.F16.F32.PACK_AB R66, RZ, R66 ;  /* 0x00000042ff42723e */ /* 0x000fe400000000ff */
[----:B------:R-:W-:Y:S02]  /*5cd0*/  ISETP.GT.AND P5, PT, R3, RZ, P0 ;  /* 0x000000ff0300720c */ /* 0x000fe400007a4270 */
[----:B------:R-:W-:Y:S01]  /*5ce0*/  F2FP.F16.F32.PACK_AB R67, RZ, R67 ;  /* 0x00000043ff43723e */ /* 0x000fe200000000ff */
[----:B------:R-:W-:Y:S01]  /*5cf0*/  @P2 STG.E.U16 desc[UR36][R8.64+0xa0], R66 ;  /* 0x0000a04208002986 */ /* 0x000fe2000c101524 */
[----:B------:R-:W-:-:S02]  /*5d00*/  F2FP.F16.F32.PACK_AB R68, RZ, R68 ;  /* 0x00000044ff44723e */ /* 0x000fc400000000ff */
[C---:B------:R-:W-:Y:S01]  /*5d10*/  ISETP.GT.AND P2, PT, R3.reuse, 0x8, P1 ;  /* 0x000000080300780c */ /* 0x040fe20000f44270 */
[----:B------:R-:W-:Y:S01]  /*5d20*/  @P3 STG.E.U16 desc[UR36][R8.64+0xa2], R67 ;  /* 0x0000a24308003986 */ /* 0x000fe2000c101524 */
[C---:B------:R-:W-:Y:S02]  /*5d30*/  ISETP.GT.AND P1, PT, R4.reuse, 0x60, PT ;  /* 0x000000600400780c */ /* 0x040fe40003f24270 */
[----:B------:R-:W-:Y:S01]  /*5d40*/  F2FP.F16.F32.PACK_AB R69, RZ, R69 ;  /* 0x00000045ff45723e */ /* 0x000fe200000000ff */
[----:B------:R-:W-:Y:S01]  /*5d50*/  @P4 STG.E.U16 desc[UR36][R6.64+0xb0], R68 ;  /* 0x0000b04406004986 */ /* 0x000fe2000c101524 */
[C---:B------:R-:W-:Y:S02]  /*5d60*/  ISETP.GT.AND P3, PT, R3.reuse, 0x8, P0 ;  /* 0x000000080300780c */ /* 0x040fe40000764270 */
[----:B------:R-:W-:Y:S01]  /*5d70*/  ISETP.GT.AND P0, PT, R4, 0x61, PT ;  /* 0x000000610400780c */ /* 0x000fe20003f04270 */
[----:B------:R-:W-:Y:S01]  /*5d80*/  @P5 STG.E.U16 desc[UR36][R6.64+0xb2], R69 ;  /* 0x0000b24506005986 */ /* 0x000fe2000c101524 */
[----:B------:R-:W-:-:S02]  /*5d90*/  ISETP.GT.AND P4, PT, R3, RZ, P1 ;  /* 0x000000ff0300720c */ /* 0x000fc40000f84270 */
[C---:B------:R-:W-:Y:S02]  /*5da0*/  ISETP.GT.AND P5, PT, R3.reuse, RZ, P0 ;  /* 0x000000ff0300720c */ /* 0x040fe400007a4270 */
[----:B------:R-:W-:Y:S02]  /*5db0*/  F2FP.F16.F32.PACK_AB R70, RZ, R70 ;  /* 0x00000046ff46723e */ /* 0x000fe400000000ff */
[----:B------:R-:W-:Y:S02]  /*5dc0*/  F2FP.F16.F32.PACK_AB R71, RZ, R71 ;  /* 0x00000047ff47723e */ /* 0x000fe400000000ff */
[----:B------:R-:W-:Y:S01]  /*5dd0*/  F2FP.F16.F32.PACK_AB R72, RZ, R72 ;  /* 0x00000048ff48723e */ /* 0x000fe200000000ff */
[----:B------:R-:W-:Y:S01]  /*5de0*/  @P2 STG.E.U16 desc[UR36][R8.64+0xb0], R70 ;  /* 0x0000b04608002986 */ /* 0x000fe2000c101524 */
[----:B------:R-:W-:Y:S02]  /*5df0*/  F2FP.F16.F32.PACK_AB R73, RZ, R73 ;  /* 0x00000049ff49723e */ /* 0x000fe400000000ff */
[C---:B------:R-:W-:Y:S01]  /*5e00*/  ISETP.GT.AND P1, PT, R3.reuse, 0x8, P1 ;  /* 0x000000080300780c */ /* 0x040fe20000f24270 */
[----:B------:R-:W-:Y:S01]  /*5e10*/  @P3 STG.E.U16 desc[UR36][R8.64+0xb2], R71 ;  /* 0x0000b24708003986 */ /* 0x000fe2000c101524 */
[----:B------:R-:W-:-:S02]  /*5e20*/  ISETP.GT.AND P2, PT, R3, 0x8, P0 ;  /* 0x000000080300780c */ /* 0x000fc40000744270 */
[C---:B------:R-:W-:Y:S01]  /*5e30*/  ISETP.GT.AND P0, PT, R4.reuse, 0x69, PT ;  /* 0x000000690400780c */ /* 0x040fe20003f04270 */
[----:B------:R-:W-:Y:S01]  /*5e40*/  @P4 STG.E.U16 desc[UR36][R6.64+0xc0], R72 ;  /* 0x0000c04806004986 */ /* 0x000fe2000c101524 */
[----:B------:R-:W-:Y:S02]  /*5e50*/  ISETP.GT.AND P4, PT, R4, 0x68, PT ;  /* 0x000000680400780c */ /* 0x000fe40003f84270 */
[----:B------:R-:W-:Y:S01]  /*5e60*/  F2FP.F16.F32.PACK_AB R74, RZ, R74 ;  /* 0x0000004aff4a723e */ /* 0x000fe200000000ff */
[----:B------:R-:W-:Y:S01]  /*5e70*/  @P5 STG.E.U16 desc[UR36][R6.64+0xc2], R73 ;  /* 0x0000c24906005986 */ /* 0x000fe2000c101524 */
[C---:B------:R-:W-:Y:S02]  /*5e80*/  ISETP.GT.AND P5, PT, R3.reuse, RZ, P4 ;  /* 0x000000ff0300720c */ /* 0x040fe400027a4270 */
[----:B------:R-:W-:Y:S01]  /*5e90*/  ISETP.GT.AND P3, PT, R3, RZ, P0 ;  /* 0x000000ff0300720c */ /* 0x000fe20000764270 */
[----:B------:R-:W-:Y:S01]  /*5ea0*/  @P1 STG.E.U16 desc[UR36][R8.64+0xc0], R74 ;  /* 0x0000c04a08001986 */ /* 0x000fe2000c101524 */
[----:B------:R-:W-:-:S02]  /*5eb0*/  F2FP.F16.F32.PACK_AB R75, RZ, R75 ;  /* 0x0000004bff4b723e */ /* 0x000fc400000000ff */
[----:B------:R-:W-:Y:S02]  /*5ec0*/  F2FP.F16.F32.PACK_AB R76, RZ, R76 ;  /* 0x0000004cff4c723e */ /* 0x000fe400000000ff */
[C---:B------:R-:W-:Y:S01]  /*5ed0*/  ISETP.GT.AND P4, PT, R3.reuse, 0x8, P4 ;  /* 0x000000080300780c */ /* 0x040fe20002784270 */
[----:B------:R-:W-:Y:S01]  /*5ee0*/  @P2 STG.E.U16 desc[UR36][R8.64+0xc2], R75 ;  /* 0x0000c24b08002986 */ /* 0x000fe2000c101524 */
[----:B------:R-:W-:Y:S02]  /*5ef0*/  F2FP.F16.F32.PACK_AB R77, RZ, R77 ;  /* 0x0000004dff4d723e */ /* 0x000fe400000000ff */
[C---:B------:R-:W-:Y:S01]  /*5f00*/  ISETP.GT.AND P2, PT, R4.reuse, 0x71, PT ;  /* 0x000000710400780c */ /* 0x040fe20003f44270 */
[----:B------:R-:W-:Y:S01]  /*5f10*/  @P5 STG.E.U16 desc[UR36][R6.64+0xd0], R76 ;  /* 0x0000d04c06005986 */ /* 0x000fe2000c101524 */
[----:B------:R-:W-:Y:S02]  /*5f20*/  ISETP.GT.AND P5, PT, R3, 0x8, P0 ;  /* 0x000000080300780c */ /* 0x000fe400007a4270 */
[C---:B------:R-:W-:Y:S01]  /*5f30*/  ISETP.GT.AND P1, PT, R4.reuse, 0x78, PT ;  /* 0x000000780400780c */ /* 0x040fe20003f24270 */
[----:B------:R-:W-:Y:S01]  /*5f40*/  @P3 STG.E.U16 desc[UR36][R6.64+0xd2], R77 ;  /* 0x0000d24d06003986 */ /* 0x000fe2000c101524 */
[----:B------:R-:W-:-:S02]  /*5f50*/  ISETP.GT.AND P3, PT, R4, 0x70, PT ;  /* 0x000000700400780c */ /* 0x000fc40003f64270 */
[----:B------:R-:W-:Y:S01]  /*5f60*/  ISETP.GT.AND P0, PT, R4, 0x79, PT ;  /* 0x000000790400780c */ /* 0x000fe20003f04270 */
[----:B------:R-:W-:Y:S01]  /*5f70*/  @P4 IMAD.MOV.U32 R4, RZ, RZ, R8 ;  /* 0x000000ffff044224 */ /* 0x000fe200078e0008 */
[----:B------:R-:W-:Y:S01]  /*5f80*/  F2FP.F16.F32.PACK_AB R78, RZ, R78 ;  /* 0x0000004eff4e723e */ /* 0x000fe200000000ff */
[----:B------:R-:W-:Y:S01]  /*5f90*/  @P4 IMAD.MOV.U32 R5, RZ, RZ, R9 ;  /* 0x000000ffff054224 */ /* 0x000fe200078e0009 */
[----:B------:R-:W-:Y:S02]  /*5fa0*/  F2FP.F16.F32.PACK_AB R79, RZ, R79 ;  /* 0x0000004fff4f723e */ /* 0x000fe400000000ff */
[----:B------:R-:W-:Y:S02]  /*5fb0*/  F2FP.F16.F32.PACK_AB R80, RZ, R80 ;  /* 0x00000050ff50723e */ /* 0x000fe400000000ff */
[----:B------:R0:W-:Y:S01]  /*5fc0*/  @P4 STG.E.U16 desc[UR36][R4.64+0xd0], R78 ;  /* 0x0000d04e04004986 */ /* 0x0001e2000c101524 */
[----:B------:R-:W-:Y:S02]  /*5fd0*/  ISETP.GT.AND P4, PT, R3, RZ, P2 ;  /* 0x000000ff0300720c */ /* 0x000fe40001784270 */
[----:B------:R-:W-:-:S02]  /*5fe0*/  F2FP.F16.F32.PACK_AB R81, RZ, R81 ;  /* 0x00000051ff51723e */ /* 0x000fc400000000ff */
[----:B------:R-:W-:Y:S02]  /*5ff0*/  ISETP.GT.AND P2, PT, R3, 0x8, P2 ;  /* 0x000000080300780c */ /* 0x000fe40001744270 */
[----:B------:R-:W-:Y:S02]  /*6000*/  F2FP.F16.F32.PACK_AB R82, RZ, R82 ;  /* 0x00000052ff52723e */ /* 0x000fe400000000ff */
[----:B------:R-:W-:Y:S02]  /*6010*/  F2FP.F16.F32.PACK_AB R83, RZ, R83 ;  /* 0x00000053ff53723e */ /* 0x000fe400000000ff */
[----:B------:R-:W-:Y:S01]  /*6020*/  F2FP.F16.F32.PACK_AB R84, RZ, R84 ;  /* 0x00000054ff54723e */ /* 0x000fe200000000ff */
[----:B0-----:R-:W-:Y:S01]  /*6030*/  @P5 IMAD.MOV.U32 R4, RZ, RZ, R8 ;  /* 0x000000ffff045224 */ /* 0x001fe200078e0008 */
[----:B------:R-:W-:Y:S01]  /*6040*/  F2FP.F16.F32.PACK_AB R85, RZ, R85 ;  /* 0x00000055ff55723e */ /* 0x000fe200000000ff */
[----:B------:R-:W-:Y:S01]  /*6050*/  @P5 IMAD.MOV.U32 R5, RZ, RZ, R9 ;  /* 0x000000ffff055224 */ /* 0x000fe200078e0009 */
[----:B------:R-:W-:-:S02]  /*6060*/  F2FP.F16.F32.PACK_AB R86, RZ, R86 ;  /* 0x00000056ff56723e */ /* 0x000fc400000000ff */
[----:B------:R-:W-:Y:S02]  /*6070*/  F2FP.F16.F32.PACK_AB R87, RZ, R87 ;  /* 0x00000057ff57723e */ /* 0x000fe400000000ff */
[----:B------:R0:W-:Y:S01]  /*6080*/  @P5 STG.E.U16 desc[UR36][R4.64+0xd2], R79 ;  /* 0x0000d24f04005986 */ /* 0x0001e2000c101524 */
[C---:B------:R-:W-:Y:S02]  /*6090*/  ISETP.GT.AND P5, PT, R3.reuse, RZ, P3 ;  /* 0x000000ff0300720c */ /* 0x040fe40001fa4270 */
[----:B------:R-:W-:-:S11]  /*60a0*/  ISETP.GT.AND P3, PT, R3, 0x8, P3 ;  /* 0x000000080300780c */ /* 0x000fd60001f64270 */
[----:B0-----:R-:W-:Y:S02]  /*60b0*/  @P5 IMAD.MOV.U32 R4, RZ, RZ, R6 ;  /* 0x000000ffff045224 */ /* 0x001fe400078e0006 */
[----:B------:R-:W-:-:S05]  /*60c0*/  @P5 IMAD.MOV.U32 R5, RZ, RZ, R7 ;  /* 0x000000ffff055224 */ /* 0x000fca00078e0007 */
[----:B------:R0:W-:Y:S01]  /*60d0*/  @P5 STG.E.U16 desc[UR36][R4.64+0xe0], R80 ;  /* 0x0000e05004005986 */ /* 0x0001e2000c101524 */
[C---:B------:R-:W-:Y:S02]  /*60e0*/  ISETP.GT.AND P5, PT, R3.reuse, RZ, P0 ;  /* 0x000000ff0300720c */ /* 0x040fe400007a4270 */
[----:B------:R-:W-:Y:S01]  /*60f0*/  ISETP.GT.AND P0, PT, R3, 0x8, P0 ;  /* 0x000000080300780c */ /* 0x000fe20000704270 */
[----:B0-----:R-:W-:Y:S02]  /*6100*/  @P4 IMAD.MOV.U32 R4, RZ, RZ, R6 ;  /* 0x000000ffff044224 */ /* 0x001fe400078e0006 */
[----:B------:R-:W-:-:S05]  /*6110*/  @P4 IMAD.MOV.U32 R5, RZ, RZ, R7 ;  /* 0x000000ffff054224 */ /* 0x000fca00078e0007 */
[----:B------:R0:W-:Y:S01]  /*6120*/  @P4 STG.E.U16 desc[UR36][R4.64+0xe2], R81 ;  /* 0x0000e25104004986 */ /* 0x0001e2000c101524 */
[C---:B------:R-:W-:Y:S02]  /*6130*/  ISETP.GT.AND P4, PT, R3.reuse, RZ, P1 ;  /* 0x000000ff0300720c */ /* 0x040fe40000f84270 */
[----:B------:R-:W-:Y:S01]  /*6140*/  ISETP.GT.AND P1, PT, R3, 0x8, P1 ;  /* 0x000000080300780c */ /* 0x000fe20000f24270 */
[----:B0-----:R-:W-:Y:S02]  /*6150*/  @P3 IMAD.MOV.U32 R4, RZ, RZ, R8 ;  /* 0x000000ffff043224 */ /* 0x001fe400078e0008 */
[----:B------:R-:W-:-:S05]  /*6160*/  @P3 IMAD.MOV.U32 R5, RZ, RZ, R9 ;  /* 0x000000ffff053224 */ /* 0x000fca00078e0009 */
[----:B------:R0:W-:Y:S02]  /*6170*/  @P3 STG.E.U16 desc[UR36][R4.64+0xe0], R82 ;  /* 0x0000e05204003986 */ /* 0x0001e4000c101524 */
[----:B0-----:R-:W-:Y:S02]  /*6180*/  @P2 IMAD.MOV.U32 R4, RZ, RZ, R8 ;  /* 0x000000ffff042224 */ /* 0x001fe400078e0008 */
[----:B------:R-:W-:-:S05]  /*6190*/  @P2 IMAD.MOV.U32 R5, RZ, RZ, R9 ;  /* 0x000000ffff052224 */ /* 0x000fca00078e0009 */
[----:B------:R0:W-:Y:S02]  /*61a0*/  @P2 STG.E.U16 desc[UR36][R4.64+0xe2], R83 ;  /* 0x0000e25304002986 */ /* 0x0001e4000c101524 */
[----:B0-----:R-:W-:Y:S02]  /*61b0*/  @P4 IMAD.MOV.U32 R4, RZ, RZ, R6 ;  /* 0x000000ffff044224 */ /* 0x001fe400078e0006 */
[----:B------:R-:W-:-:S05]  /*61c0*/  @P4 IMAD.MOV.U32 R5, RZ, RZ, R7 ;  /* 0x000000ffff054224 */ /* 0x000fca00078e0007 */
[----:B------:R0:W-:Y:S04]  /*61d0*/  @P4 STG.E.U16 desc[UR36][R4.64+0xf0], R84 ;  /* 0x0000f05404004986 */ /* 0x0001e8000c101524 */
[----:B------:R1:W-:Y:S01]  /*61e0*/  @P5 STG.E.U16 desc[UR36][R6.64+0xf2], R85 ;  /* 0x0000f25506005986 */ /* 0x0003e2000c101524 */
[----:B0-----:R-:W-:Y:S02]  /*61f0*/  @P1 IMAD.MOV.U32 R4, RZ, RZ, R8 ;  /* 0x000000ffff041224 */ /* 0x001fe400078e0008 */
[----:B------:R-:W-:-:S05]  /*6200*/  @P1 IMAD.MOV.U32 R5, RZ, RZ, R9 ;  /* 0x000000ffff051224 */ /* 0x000fca00078e0009 */
[----:B------:R1:W-:Y:S04]  /*6210*/  @P1 STG.E.U16 desc[UR36][R4.64+0xf0], R86 ;  /* 0x0000f05604001986 */ /* 0x0003e8000c101524 */
[----:B------:R1:W-:Y:S02]  /*6220*/  @P0 STG.E.U16 desc[UR36][R8.64+0xf2], R87 ;  /* 0x0000f25708000986 */ /* 0x0003e4000c101524 */
.L_x_158:
[----:B------:R-:W-:Y:S05]  /*6230*/  BSYNC B0 ;  /* 0x0000000000007941 */ /* 0x000fea0003800000 */
.L_x_32:
[----:B------:R-:W-:Y:S01]  /*6240*/  IADD3 R16, P0, R16, UR38, RZ ;  /* 0x0000002610107c10 */ /* 0x000fe2000ff1e0ff */
[----:B------:R-:W-:Y:S01]  /*6250*/  ULDC.64 UR4, c[0x0][0x650] ;  /* 0x0001940000047ab9 */ /* 0x000fe20000000a00 */
[----:B------:R-:W-:Y:S01]  /*6260*/  PRMT R3, RZ, 0x7610, R3 ;  /* 0x00007610ff037816 */ /* 0x000fe20000000003 */
[----:B------:R-:W-:Y:S01]  /*6270*/  IMAD.MOV.U32 R100, RZ, RZ, -0x1 ;  /* 0xffffffffff647424 */ /* 0x000fe200078e00ff */
[----:B------:R-:W-:Y:S01]  /*6280*/  IADD3.X R17, R17, UR41, RZ, P0, !PT ;  /* 0x0000002911117c10 */ /* 0x000fe200087fe4ff */
[----:B------:R-:W-:Y:S01]  /*6290*/  IMAD.MOV.U32 R101, RZ, RZ, -0x1 ;  /* 0xffffffffff657424 */ /* 0x000fe200078e00ff */
[----:B------:R-:W-:-:S04]  /*62a0*/  ISETP.GE.U32.AND P0, PT, R16, UR4, PT ;  /* 0x0000000410007c0c */ /* 0x000fc8000bf06070 */
[----:B------:R-:W-:-:S13]  /*62b0*/  ISETP.GE.U32.AND.EX P0, PT, R17, UR5, PT, P0 ;  /* 0x0000000511007c0c */ /* 0x000fda000bf06100 */
[----:B------:R-:W-:Y:S05]  /*62c0*/  @P0 BRA `(.L_x_159) ;  /* 0x00000004004c0947 */ /* 0x000fea0003800000 */
[----:B------:R-:W0:Y:S01]  /*62d0*/  LDC.64 R10, c[0x0][0x628] ;  /* 0x00018a00ff0a7b82 */ /* 0x000e220000000a00 */
[----:B---3--:R-:W3:Y:S01]  /*62e0*/  S2R R12, SR_CTAID.X ;  /* 0x00000000000c7919 */ /* 0x008ee20000002500 */
[----:B-12-4-:R-:W-:Y:S02]  /*62f0*/  IMAD.MOV.U32 R8, RZ, RZ, R16 ;  /* 0x000000ffff087224 */ /* 0x016fe400078e0010 */
[----:B------:R-:W-:Y:S01]  /*6300*/  IMAD.MOV.U32 R9, RZ, RZ, R17 ;  /* 0x000000ffff097224 */ /* 0x000fe200078e0011 */
[----:B------:R-:W1:Y:S03]  /*6310*/  S2R R20, SR_CTAID.Y ;  /* 0x0000000000147919 */ /* 0x000e660000002600 */
[----:B------:R-:W2:Y:S08]  /*6320*/  LDC R0, c[0x0][0x630] ;  /* 0x00018c00ff007b82 */ /* 0x000eb00000000800 */
[----:B------:R-:W4:Y:S01]  /*6330*/  LDC.64 R14, c[0x0][0x620] ;  /* 0x00018800ff0e7b82 */ /* 0x000f220000000a00 */
[----:B0-----:R-:W-:-:S04]  /*6340*/  ISETP.NE.U32.AND P0, PT, R10, RZ, PT ;  /* 0x000000ff0a00720c */ /* 0x001fc80003f05070 */
[----:B------:R-:W-:-:S13]  /*6350*/  ISETP.NE.AND.EX P0, PT, R11, RZ, PT, P0 ;  /* 0x000000ff0b00720c */ /* 0x000fda0003f05300 */
[----:B-1234-:R-:W-:Y:S05]  /*6360*/  @!P0 BRA `(.L_x_160) ;  /* 0x0000000000288947 */ /* 0x01efea0003800000 */
        /* <DEDUP_REMOVED lines=10> */
.L_x_160:
[-CC-:B------:R-:W-:Y:S01]  /*6410*/  SHF.R.U64 R101, R8, R0.reuse, R9.reuse ;  /* 0x0000000008657219 */ /* 0x180fe20000001209 */
[----:B------:R-:W0:Y:S01]  /*6420*/  LDC.64 R26, c[0x0][0x640] ;  /* 0x00019000ff1a7b82 */ /* 0x000e220000000a00 */
[----:B------:R-:W-:Y:S01]  /*6430*/  SHF.R.U32.HI R0, RZ, R0, R9 ;  /* 0x00000000ff007219 */ /* 0x000fe20000011609 */
[----:B------:R-:W-:Y:S01]  /*6440*/  ULDC UR4, c[0x0][0x150] ;  /* 0x0000540000047ab9 */ /* 0x000fe20000000800 */
[----:B------:R-:W-:Y:S02]  /*6450*/  IADD3 R3, P0, RZ, -R101, RZ ;  /* 0x80000065ff037210 */ /* 0x000fe40007f1e0ff */
[----:B------:R-:W-:-:S03]  /*6460*/  I2FP.F32.U32 R7, R12 ;  /* 0x0000000c00077245 */ /* 0x000fc60000201000 */
[----:B------:R-:W1:Y:S01]  /*6470*/  LDC R6, c[0x0][0x618] ;  /* 0x00018600ff067b82 */ /* 0x000e620000000800 */
[----:B------:R-:W-:Y:S02]  /*6480*/  IMAD.X R5, RZ, RZ, ~R0, P0 ;  /* 0x000000ffff057224 */ /* 0x000fe400000e0e00 */
[----:B------:R-:W-:Y:S01]  /*6490*/  FMUL R7, R7, UR4 ;  /* 0x0000000407077c20 */ /* 0x000fe20008400000 */
[----:B------:R-:W-:Y:S01]  /*64a0*/  ULDC UR4, c[0x0][0x154] ;  /* 0x0000550000047ab9 */ /* 0x000fe20000000800 */
[-C--:B------:R-:W-:Y:S02]  /*64b0*/  IMAD R0, R5, R14.reuse, RZ ;  /* 0x0000000e05007224 */ /* 0x080fe400078e02ff */
[C---:B------:R-:W-:Y:S01]  /*64c0*/  IMAD.WIDE.U32 R4, R3.reuse, R14, R16 ;  /* 0x0000000e03047225 */ /* 0x040fe200078e0010 */
[----:B------:R-:W2:Y:S01]  /*64d0*/  LDC R8, c[0x0][0x608] ;  /* 0x00018200ff087b82 */ /* 0x000ea20000000800 */
[----:B------:R-:W3:Y:S02]  /*64e0*/  F2I.U32.TRUNC.NTZ R7, R7 ;  /* 0x0000000700077305 */ /* 0x000ee4000020f000 */
[----:B------:R-:W-:Y:S01]  /*64f0*/  IMAD R3, R3, R15, R0 ;  /* 0x0000000f03037224 */ /* 0x000fe200078e0200 */
[----:B------:R-:W-:-:S03]  /*6500*/  I2FP.F32.U32 R0, R20 ;  /* 0x0000001400007245 */ /* 0x000fc60000201000 */
[----:B------:R-:W-:Y:S01]  /*6510*/  IMAD.IADD R3, R5, 0x1, R3 ;  /* 0x0000000105037824 */ /* 0x000fe200078e0203 */
[----:B------:R-:W4:Y:S01]  /*6520*/  LDC R11, c[0x0][0x658] ;  /* 0x00019600ff0b7b82 */ /* 0x000f220000000800 */
[----:B0-----:R-:W-:-:S04]  /*6530*/  ISETP.NE.U32.AND P0, PT, R26, RZ, PT ;  /* 0x000000ff1a00720c */ /* 0x001fc80003f05070 */
[----:B------:R-:W-:-:S03]  /*6540*/  ISETP.NE.AND.EX P0, PT, R27, RZ, PT, P0 ;  /* 0x000000ff1b00720c */ /* 0x000fc60003f05300 */
[----:B------:R-:W0:Y:S01]  /*6550*/  LDC R9, c[0x0][0x144] ;  /* 0x00005100ff097b82 */ /* 0x000e220000000800 */
[-C--:B-1----:R-:W-:Y:S01]  /*6560*/  SHF.R.U64 R10, R4, R6.reuse, R3 ;  /* 0x00000006040a7219 */ /* 0x082fe20000001203 */
[----:B---3--:R-:W-:Y:S01]  /*6570*/  IMAD.MOV R7, RZ, RZ, -R7 ;  /* 0x000000ffff077224 */ /* 0x008fe200078e0a07 */
[----:B------:R-:W-:Y:S01]  /*6580*/  SHF.R.U32.HI R3, RZ, R6, R3 ;  /* 0x00000006ff037219 */ /* 0x000fe20000011603 */
[----:B------:R-:W-:-:S04]  /*6590*/  FMUL R6, R0, UR4 ;  /* 0x0000000400067c20 */ /* 0x000fc80008400000 */
[----:B------:R-:W1:Y:S01]  /*65a0*/  LDC R21, c[0x0][0x148] ;  /* 0x00005200ff157b82 */ /* 0x000e620000000800 */
[----:B------:R3:W0:Y:S01]  /*65b0*/  F2I.U32.TRUNC.NTZ R14, R6 ;  /* 0x00000006000e7305 */ /* 0x000622000020f000 */
[-CC-:B--2---:R-:W-:Y:S02]  /*65c0*/  SHF.R.U64 R13, R10, R8.reuse, R3.reuse ;  /* 0x000000080a0d7219 */ /* 0x184fe40000001203 */
[----:B------:R-:W-:-:S04]  /*65d0*/  SHF.R.U32.HI R0, RZ, R8, R3 ;  /* 0x00000008ff007219 */ /* 0x000fc80000011603 */
[----:B-----5:R-:W2:Y:S01]  /*65e0*/  LDC R24, c[0x0][0x648] ;  /* 0x00019200ff187b82 */ /* 0x020ea20000000800 */
[-CC-:B----4-:R-:W-:Y:S02]  /*65f0*/  SHF.R.U64 R15, R13, R11.reuse, R0.reuse ;  /* 0x0000000b0d0f7219 */ /* 0x190fe40000001200 */
[----:B------:R-:W-:-:S03]  /*6600*/  SHF.R.U32.HI R5, RZ, R11, R0 ;  /* 0x0000000bff057219 */ /* 0x000fc60000011600 */
[----:B------:R-:W-:Y:S02]  /*6610*/  IMAD.MOV.U32 R4, RZ, RZ, R15 ;  /* 0x000000ffff047224 */ /* 0x000fe400078e000f */
[----:B------:R-:W4:Y:S01]  /*6620*/  LDC R28, c[0x0][0x638] ;  /* 0x00018e00ff1c7b82 */ /* 0x000f220000000800 */
[----:B0-----:R-:W-:-:S07]  /*6630*/  IMAD R25, R9, R7, R12 ;  /* 0x0000000709197224 */ /* 0x001fce00078e020c */
[----:B------:R-:W0:Y:S08]  /*6640*/  LDC R29, c[0x0][0x610] ;  /* 0x00018400ff1d7b82 */ /* 0x000e300000000800 */
[----:B------:R-:W0:Y:S01]  /*6650*/  LDC R30, c[0x0][0x600] ;  /* 0x00018000ff1e7b82 */ /* 0x000e220000000800 */
[----:B-123--:R-:W-:Y:S05]  /*6660*/  @!P0 BRA `(.L_x_161) ;  /* 0x0000000000288947 */ /* 0x00efea0003800000 */
[----:B------:R-:W1:Y:S02]  /*6670*/  LDC R0, c[0x0][0x64c] ;  /* 0x00019300ff007b82 */ /* 0x000e640000000800 */
[----:B-1----:R-:W-:-:S05]  /*6680*/  IADD3 R3, P0, R15, R0, RZ ;  /* 0x000000000f037210 */ /* 0x002fca0007f1e0ff */
        /* <DEDUP_REMOVED lines=8> */
.L_x_161:
[----:B------:R-:W-:Y:S01]  /*6710*/  ISETP.NE.AND P0, PT, R2, 0x1, PT ;  /* 0x000000010200780c */ /* 0x000fe20003f05270 */
[----:B------:R-:W-:Y:S01]  /*6720*/  IMAD.MOV R14, RZ, RZ, -R14 ;  /* 0x000000ffff0e7224 */ /* 0x000fe200078e0a0e */
[----:B------:R-:W-:Y:S02]  /*6730*/  SHF.R.U64 R3, R4, R24, R5 ;  /* 0x0000001804037219 */ /* 0x000fe40000001205 */
[----:B------:R-:W-:Y:S02]  /*6740*/  LOP3.LUT R0, R13, R98, RZ, 0xc0, !PT ;  /* 0x000000620d007212 */ /* 0x000fe400078ec0ff */
[----:B------:R-:W-:Y:S01]  /*6750*/  LOP3.LUT R10, R10, R97, RZ, 0xc0, !PT ;  /* 0x000000610a0a7212 */ /* 0x000fe200078ec0ff */
[----:B------:R-:W-:Y:S02]  /*6760*/  IMAD.MOV R4, RZ, RZ, -R3 ;  /* 0x000000ffff047224 */ /* 0x000fe400078e0a03 */
[----:B------:R-:W-:Y:S02]  /*6770*/  IMAD R0, R93, R3, R0 ;  /* 0x000000035d007224 */ /* 0x000fe400078e0200 */
[----:B----4-:R-:W-:-:S02]  /*6780*/  IMAD R3, R4, R28, R15 ;  /* 0x0000001c04037224 */ /* 0x010fc400078e020f */
[----:B------:R-:W-:Y:S02]  /*6790*/  @P0 IMAD R25, R21, R14, R20 ;  /* 0x0000000e15190224 */ /* 0x000fe400078e0214 */
[----:B0-----:R-:W-:Y:S02]  /*67a0*/  IMAD R5, R3, R30, R10 ;  /* 0x0000001e03057224 */ /* 0x001fe400078e020a */
[----:B------:R-:W-:Y:S02]  /*67b0*/  IMAD R0, R0, R29, R25 ;  /* 0x0000001d00007224 */ /* 0x000fe400078e0219 */
[----:B------:R-:W-:-:S03]  /*67c0*/  IMAD.MOV.U32 R4, RZ, RZ, 0x1 ;  /* 0x00000001ff047424 */ /* 0x000fc600078e00ff */
[----:B------:R-:W-:Y:S02]  /*67d0*/  SEL R100, R5, R0, !P0 ;  /* 0x0000000005647207 */ /* 0x000fe40004000000 */
[----:B------:R-:W-:Y:S02]  /*67e0*/  PRMT R3, R4, 0x7610, R3 ;  /* 0x0000761004037816 */ /* 0x000fe40000000003 */
[----:B------:R-:W-:-:S07]  /*67f0*/  SEL R0, R0, R5, !P0 ;  /* 0x0000000500007207 */ /* 0x000fce0004000000 */
.L_x_159:
[----:B------:R-:W-:Y:S01]  /*6800*/  LOP3.LUT P0, RZ, R3, 0xff, RZ, 0xc0, !PT ;  /* 0x000000ff03ff7812 */ /* 0x000fe2000780c0ff */
[----:B------:R-:W-:Y:S01]  /*6810*/  UIMAD.WIDE.U32 UR4, UR42, -0x33333333, URZ ;  /* 0xcccccccd2a0478a5 */ /* 0x000fe2000f8e003f */
[----:B------:R-:W-:-:S03]  /*6820*/  IMAD.MOV.U32 R103, RZ, RZ, R0 ;  /* 0x000000ffff677224 */ /* 0x000fc600078e0000 */
[----:B------:R-:W-:-:S04]  /*6830*/  USHF.R.U32.HI UR4, URZ, 0x2, UR5 ;  /* 0x000000023f047899 */ /* 0x000fc80008011605 */
[----:B------:R-:W-:-:S04]  /*6840*/  UIMAD UR42, UR4, -0x5, UR42 ;  /* 0xfffffffb042a78a4 */ /* 0x000fc8000f8e022a */
[----:B------:R-:W-:Y:S08]  /*6850*/  @P0 BRA `(.L_x_162) ;  /* 0xffffffac00100947 */ /* 0x000ff0000383ffff */
[----:B------:R-:W-:Y:S05]  /*6860*/  EXIT ;  /* 0x000000000000794d */ /* 0x000fea0003800000 */
.L_x_7:
        /* <DEDUP_REMOVED lines=26> */
.L_x_164:
[----:B------:R-:W0:Y:S01]  /*6a10*/  LDC.64 R28, c[0x0][0x640] ;  /* 0x00019000ff1c7b82 */ /* 0x000e220000000a00 */
[-CC-:B------:R-:W-:Y:S01]  /*6a20*/  SHF.R.U64 R21, R14, R8.reuse, R15.reuse ;  /* 0x000000080e157219 */ /* 0x180fe2000000120f */
[----:B------:R-:W-:Y:S01]  /*6a30*/  IMAD.MOV.U32 R31, RZ, RZ, 0x1 ;  /* 0x00000001ff1f7424 */ /* 0x000fe200078e00ff */
[----:B------:R-:W-:Y:S02]  /*6a40*/  SHF.R.U32.HI R7, RZ, R8, R15 ;  /* 0x00000008ff077219 */ /* 0x000fe4000001160f */
[----:B------:R-:W-:-:S03]  /*6a50*/  IADD3 R13, P0, RZ, -R21, RZ ;  /* 0x80000015ff0d7210 */ /* 0x000fc60007f1e0ff */
[----:B------:R-:W1:Y:S02]  /*6a60*/  LDC R12, c[0x0][0x618] ;  /* 0x00018600ff0c7b82 */ /* 0x000e640000000800 */
[----:B------:R-:W-:Y:S02]  /*6a70*/  IMAD.X R7, RZ, RZ, ~R7, P0 ;  /* 0x000000ffff077224 */ /* 0x000fe400000e0e07 */
[----:B------:R-:W-:-:S04]  /*6a80*/  IMAD.WIDE.U32 R10, R13, R24, R16 ;  /* 0x000000180d0a7225 */ /* 0x000fc800078e0010 */
[----:B------:R-:W2:Y:S01]  /*6a90*/  LDC R14, c[0x0][0x608] ;  /* 0x00018200ff0e7b82 */ /* 0x000ea20000000800 */
[----:B------:R-:W-:-:S04]  /*6aa0*/  IMAD R8, R7, R24, RZ ;  /* 0x0000001807087224 */ /* 0x000fc800078e02ff */
[----:B------:R-:W-:-:S03]  /*6ab0*/  IMAD R7, R13, R25, R8 ;  /* 0x000000190d077224 */ /* 0x000fc600078e0208 */
[----:B------:R-:W3:Y:S01]  /*6ac0*/  LDC R26, c[0x0][0x658] ;  /* 0x00019600ff1a7b82 */ /* 0x000ee20000000800 */
[----:B------:R-:W-:Y:S01]  /*6ad0*/  IMAD.IADD R7, R11, 0x1, R7 ;  /* 0x000000010b077824 */ /* 0x000fe200078e0207 */
[----:B0-----:R-:W-:Y:S01]  /*6ae0*/  ISETP.NE.U32.AND P0, PT, R28, RZ, PT ;  /* 0x000000ff1c00720c */ /* 0x001fe20003f05070 */
[----:B------:R-:W-:-:S03]  /*6af0*/  IMAD.MOV.U32 R11, RZ, RZ, -0x1 ;  /* 0xffffffffff0b7424 */ /* 0x000fc600078e00ff */
        /* <DEDUP_REMOVED lines=8> */
[-C--:B---3--:R-:W-:Y:S02]  /*6b80*/  SHF.L.U32 R10, R11, R26.reuse, RZ ;  /* 0x0000001a0b0a7219 */ /* 0x088fe400000006ff */
[--C-:B------:R-:W-:Y:S02]  /*6b90*/  SHF.R.U64 R24, R22, R26, R7.reuse ;  /* 0x0000001a16187219 */ /* 0x100fe40000001207 */
[----:B------:R-:W-:Y:S02]  /*6ba0*/  LOP3.LUT R33, RZ, R10, RZ, 0x33, !PT ;  /* 0x0000000aff217212 */ /* 0x000fe400078e33ff */
[----:B------:R-:W-:Y:S01]  /*6bb0*/  SHF.R.U32.HI R11, RZ, R26, R7 ;  /* 0x0000001aff0b7219 */ /* 0x000fe20000011607 */
[----:B------:R-:W3:Y:S01]  /*6bc0*/  LDC R30, c[0x0][0x610] ;  /* 0x00018400ff1e7b82 */ /* 0x000ee20000000800 */
[----:B------:R-:W-:Y:S01]  /*6bd0*/  IMAD.MOV.U32 R10, RZ, RZ, R24 ;  /* 0x000000ffff0a7224 */ /* 0x000fe200078e0018 */
[----:B------:R-:W-:Y:S06]  /*6be0*/  @!P0 BRA `(.L_x_165) ;  /* 0x0000000000288947 */ /* 0x000fec0003800000 */
        /* <DEDUP_REMOVED lines=10> */
.L_x_165:
[----:B------:R-:W-:Y:S02]  /*6c90*/  ISETP.NE.AND P0, PT, R2, 0x1, PT ;  /* 0x000000010200780c */ /* 0x000fe40003f05270 */
[----:B-1----:R-:W-:Y:S01]  /*6ca0*/  SHF.R.U64 R8, R10, R8, R11 ;  /* 0x000000080a087219 */ /* 0x002fe2000000120b */
[----:B0-----:R-:W-:Y:S01]  /*6cb0*/  VIADD R11, R25, 0xffffffff ;  /* 0xffffffff190b7836 */ /* 0x001fe20000000000 */
[----:B------:R-:W-:Y:S02]  /*6cc0*/  SHF.L.U32 R31, R31, R26, RZ ;  /* 0x0000001a1f1f7219 */ /* 0x000fe400000006ff */
[----:B------:R-:W-:Y:S01]  /*6cd0*/  LOP3.LUT R5, R22, R33, RZ, 0xc0, !PT ;  /* 0x0000002116057212 */ /* 0x000fe200078ec0ff */
[----:B------:R-:W-:-:S04]  /*6ce0*/  IMAD.MOV R7, RZ, RZ, -R8 ;  /* 0x000000ffff077224 */ /* 0x000fc800078e0a08 */
[----:B------:R-:W-:Y:S02]  /*6cf0*/  IMAD R5, R31, R8, R5 ;  /* 0x000000081f057224 */ /* 0x000fe400078e0205 */
[----:B------:R-:W-:Y:S01]  /*6d00*/  @P0 IMAD R6, R9, R23, R4 ;  /* 0x0000001709060224 */ /* 0x000fe200078e0204 */
[----:B------:R-:W-:Y:S01]  /*6d10*/  LOP3.LUT R9, R20, R11, RZ, 0xc0, !PT ;  /* 0x0000000b14097212 */ /* 0x000fe200078ec0ff */
[----:B--2---:R-:W-:Y:S02]  /*6d20*/  IMAD R4, R7, R27, R24 ;  /* 0x0000001b07047224 */ /* 0x004fe400078e0218 */
[----:B---3--:R-:W-:Y:S02]  /*6d30*/  IMAD R6, R5, R30, R6 ;  /* 0x0000001e05067224 */ /* 0x008fe400078e0206 */
[----:B------:R-:W-:Y:S02]  /*6d40*/  IMAD R5, R4, R25, R9 ;  /* 0x0000001904057224 */ /* 0x000fe400078e0209 */
[----:B------:R-:W-:-:S02]  /*6d50*/  IMAD.MOV.U32 R8, RZ, RZ, 0x1 ;  /* 0x00000001ff087424 */ /* 0x000fc400078e00ff */
[----:B------:R-:W-:Y:S01]  /*6d60*/  IMAD.MOV.U32 R7, RZ, RZ, R21 ;  /* 0x000000ffff077224 */ /* 0x000fe200078e0015 */
[----:B------:R-:W-:Y:S02]  /*6d70*/  SEL R19, R5, R6, !P0 ;  /* 0x0000000605137207 */ /* 0x000fe40004000000 */
[----:B------:R-:W-:-:S07]  /*6d80*/  SEL R12, R6, R5, !P0 ;  /* 0x00000005060c7207 */ /* 0x000fce0004000000 */
.L_x_163:
[----:B------:R-:W-:-:S08]  /*6d90*/  NOP ;  /* 0x0000000000007918 */ /* 0x000fd00000000000 */
[----:B------:R-:W0:-:S00]  /*6da0*/  USETMAXREG.DEALLOC.CTAPOOL 0x28 ;  /* 0x00000028000079c8 */ /* 0x000e0000080e0500 */
[----:B0-----:R-:W-:-:S13]  /*6db0*/  ISETP.NE.AND P0, PT, R3, RZ, PT ;  /* 0x000000ff0300720c */ /* 0x001fda0003f05270 */
[----:B------:R-:W-:Y:S05]  /*6dc0*/  @P0 EXIT ;  /* 0x000000000000094d */ /* 0x000fea0003800000 */
[----:B------:R-:W-:Y:S01]  /*6dd0*/  LOP3.LUT P0, RZ, R8, 0xff, RZ, 0xc0, !PT ;  /* 0x000000ff08ff7812 */ /* 0x000fe2000780c0ff */
[----:B------:R-:W-:Y:S02]  /*6de0*/  IMAD.MOV.U32 R3, RZ, RZ, 0x1 ;  /* 0x00000001ff037424 */ /* 0x000fe400078e00ff */
[----:B------:R-:W-:-:S10]  /*6df0*/  IMAD.MOV.U32 R13, RZ, RZ, RZ ;  /* 0x000000ffff0d7224 */ /* 0x000fd400078e00ff */
[----:B------:R-:W-:Y:S05]  /*6e00*/  @!P0 BRA `(.L_x_166) ;  /* 0x0000000c00a48947 */ /* 0x000fea0003800000 */
[----:B------:R-:W0:Y:S01]  /*6e10*/  LDC R3, c[0x0][0x28c] ;  /* 0x0000a300ff037b82 */ /* 0x000e220000000800 */
[----:B------:R-:W-:Y:S01]  /*6e20*/  UMOV UR7, 0x1 ;  /* 0x0000000100077882 */ /* 0x000fe20000000000 */
[----:B------:R-:W-:Y:S01]  /*6e30*/  ULDC UR21, c[0x0][0x658] ;  /* 0x0001960000157ab9 */ /* 0x000fe20000000800 */
[----:B------:R-:W-:Y:S01]  /*6e40*/  UMOV UR6, 0xffffffff ;  /* 0xffffffff00067882 */ /* 0x000fe20000000000 */
[----:B------:R-:W-:Y:S01]  /*6e50*/  BSSY B0, `(.L_x_166) ;  /* 0x00000e4000007945 */ /* 0x000fe20003800000 */
[----:B------:R-:W-:Y:S01]  /*6e60*/  USHF.L.U32 UR6, UR6, UR21, URZ ;  /* 0x0000001506067299 */ /* 0x000fe2000800063f */
[----:B------:R-:W-:Y:S01]  /*6e70*/  IMAD.MOV.U32 R11, RZ, RZ, 0x1 ;  /* 0x00000001ff0b7424 */ /* 0x000fe200078e00ff */
[----:B------:R-:W-:Y:S01]  /*6e80*/  LOP3.LUT R10, R18, 0x2, RZ, 0xfc, !PT ;  /* 0x00000002120a7812 */ /* 0x000fe200078efcff */
[----:B------:R-:W1:Y:S01]  /*6e90*/  S2UR UR5, SR_CgaCtaId ;  /* 0x00000000000579c3 */ /* 0x000e620000008800 */
[----:B------:R-:W-:Y:S01]  /*6ea0*/  IMAD.MOV.U32 R13, RZ, RZ, RZ ;  /* 0x000000ffff0d7224 */ /* 0x000fe200078e00ff */
[----:B------:R-:W-:Y:S01]  /*6eb0*/  ULDC UR13, c[0x0][0x600] ;  /* 0x00018000000d7ab9 */ /* 0x000fe20000000800 */
[----:B------:R-:W-:Y:S01]  /*6ec0*/  UMOV UR30, 0x5 ;  /* 0x00000005001e7882 */ /* 0x000fe20000000000 */
[----:B------:R-:W-:-:S02]  /*6ed0*/  UIADD3 UR13, UR13, -0x1, URZ ;  /* 0xffffffff0d0d7890 */ /* 0x000fc4000fffe03f */
[----:B------:R-:W-:Y:S02]  /*6ee0*/  USHF.L.U32 UR21, UR7, UR21, URZ ;  /* 0x0000001507157299 */ /* 0x000fe4000800063f */
[----:B------:R-:W-:Y:S01]  /*6ef0*/  ULOP3.LUT UR23, URZ, UR6, URZ, 0x33, !UPT ;  /* 0x000000063f177292 */ /* 0x000fe2000f8e333f */
[----:B------:R-:W-:Y:S01]  /*6f00*/  ULDC.64 UR42, c[0x0][0x198] ;  /* 0x00006600002a7ab9 */ /* 0x000fe20000000a00 */
[----:B0-----:R-:W-:-:S05]  /*6f10*/  VIADD R3, R3, 0x3f ;  /* 0x0000003f03037836 */ /* 0x001fca0000000000 */
[----:B------:R-:W-:Y:S01]  /*6f20*/  SHF.R.S32.HI R4, RZ, 0x1f, R3 ;  /* 0x0000001fff047819 */ /* 0x000fe20000011403 */
[----:B-1----:R-:W-:-:S03]  /*6f30*/  ULOP3.LUT UR4, UR5, 0x1, URZ, 0xc0, !UPT ;  /* 0x0000000105047892 */ /* 0x002fc6000f8ec03f */
[----:B------:R-:W-:Y:S01]  /*6f40*/  LEA.HI R4, R4, R3, RZ, 0x6 ;  /* 0x0000000304047211 */ /* 0x000fe200078f30ff */
[----:B------:R-:W-:Y:S01]  /*6f50*/  USHF.R.U32.HI UR37, URZ, 0x1, UR5 ;  /* 0x000000013f257899 */ /* 0x000fe20008011605 */
[----:B------:R-:W-:Y:S01]  /*6f60*/  IMAD.MOV.U32 R3, RZ, RZ, 0x1 ;  /* 0x00000001ff037424 */ /* 0x000fe200078e00ff */
[----:B------:R-:W-:Y:S01]  /*6f70*/  USHF.L.U32 UR22, UR5, 0x5, URZ ;  /* 0x0000000505167899 */ /* 0x000fe2000800063f */
[----:B------:R-:W-:Y:S01]  /*6f80*/  SHF.R.S32.HI R8, RZ, 0x6, R4 ;  /* 0x00000006ff087819 */ /* 0x000fe20000011404 */
[----:B------:R-:W-:Y:S02]  /*6f90*/  USHF.L.U32 UR40, UR5, 0xb, URZ ;  /* 0x0000000b05287899 */ /* 0x000fe4000800063f */
[----:B------:R-:W-:Y:S02]  /*6fa0*/  ULOP3.LUT UR5, UR5, 0xfffffffe, URZ, 0xc0, !UPT ;  /* 0xfffffffe05057892 */ /* 0x000fe4000f8ec03f */
[----:B------:R-:W-:Y:S01]  /*6fb0*/  UISETP.GT.U32.AND UP0, UPT, UR4, 0xffff, UPT ;  /* 0x0000ffff0400788c */ /* 0x000fe2000bf04070 */
[----:B------:R-:W-:Y:S01]  /*6fc0*/  VIADD R9, R8, 0x1 ;  /* 0x0000000108097836 */ /* 0x000fe20000000000 */
[----:B------:R-:W-:-:S02]  /*6fd0*/  USHF.L.U32 UR29, UR7, UR5, URZ ;  /* 0x00000005071d7299 */ /* 0x000fc4000800063f */
[----:B------:R-:W-:Y:S02]  /*6fe0*/  ULOP3.LUT UR5, UR5, 0x1, URZ, 0xfc, !UPT ;  /* 0x0000000105057892 */ /* 0x000fe4000f8efc3f */
[----:B------:R-:W-:Y:S02]  /*6ff0*/  USEL UR4, UR4, 0xffff, !UP0 ;  /* 0x0000ffff04047887 */ /* 0x000fe4000c000000 */
[----:B------:R-:W-:Y:S02]  /*7000*/  USHF.L.U32 UR5, UR7, UR5, URZ ;  /* 0x0000000507057299 */ /* 0x000fe4000800063f */
[----:B------:R-:W-:Y:S02]  /*7010*/  ULOP3.LUT UR4, UR4, 0xffff, URZ, 0xc0, !UPT ;  /* 0x0000ffff04047892 */ /* 0x000fe4000f8ec03f */
[----:B------:R-:W-:Y:S02]  /*7020*/  USHF.L.U32 UR44, UR37, 0x5, URZ ;  /* 0x00000005252c7899 */ /* 0x000fe4000800063f */
[----:B------:R-:W-:-:S02]  /*7030*/  ULOP3.LUT UR22, UR22, 0x20, URZ, 0xc0, !UPT ;  /* 0x0000002016167892 */ /* 0x000fc4000f8ec03f */
[----:B------:R-:W-:Y:S02]  /*7040*/  ULOP3.LUT UR29, UR29, UR5, URZ, 0xfc, !UPT ;  /* 0x000000051d1d7292 */ /* 0x000fe4000f8efc3f */
[----:B------:R-:W-:-:S12]  /*7050*/  USHF.L.U32 UR30, UR30, UR4, URZ ;  /* 0x000000041e1e7299 */ /* 0x000fd8000800063f */
.L_x_177:
[----:B------:R-:W-:-:S03]  /*7060*/  UMOV UR4, 0xffffffff ;  /* 0xffffffff00047882 */ /* 0x000fc60000000000 */
[----:B------:R-:W-:Y:S05]  /*7070*/  BRA.DIV UR4, `(.L_x_167) ;  /* 0x0000001204147947 */ /* 0x000fea000b800000 */
[----:B------:R-:W-:-:S13]  /*7080*/  ELECT P6, URZ, PT ;  /* 0x00000000003f782f */ /* 0x000fda00038c0000 */
.L_x_189:
[----:B------:R-:W-:Y:S04]  /*7090*/  BSSY B1, `(.L_x_168) ;  /* 0x000004d000017945 */ /* 0x000fe80003800000 */
[----:B------:R-:W-:Y:S05]  /*70a0*/  @!P6 BRA `(.L_x_169) ;  /* 0x00000004002ce947 */ /* 0x000fea0003800000 */
[----:B------:R-:W0:Y:S02]  /*70b0*/  LDC R4, c[0x0][0x28c] ;  /* 0x0000a300ff047b82 */ /* 0x000e240000000800 */
[----:B0-----:R-:W-:-:S13]  /*70c0*/  ISETP.GE.AND P0, PT, R4, 0x1, PT ;  /* 0x000000010400780c */ /* 0x001fda0003f06270 */
[----:B------:R-:W-:Y:S05]  /*70d0*/  @!P0 BRA `(.L_x_169) ;  /* 0x0000000400208947 */ /* 0x000fea0003800000 */
[----:B------:R-:W-:Y:S02]  /*70e0*/  IMAD.SHL.U32 R15, R12, 0x80, RZ ;  /* 0x000000800c0f7824 */ /* 0x000fe400078e00ff */
[----:B------:R-:W-:Y:S02]  /*70f0*/  IMAD.SHL.U32 R19, R19, 0x80, RZ ;  /* 0x0000008013137824 */ /* 0x000fe400078e00ff */
[----:B------:R-:W-:Y:S02]  /*7100*/  IMAD.U32 R20, RZ, RZ, UR44 ;  /* 0x0000002cff147e24 */ /* 0x000fe4000f8e00ff */
[----:B------:R-:W-:Y:S02]  /*7110*/  IMAD.U32 R22, RZ, RZ, UR22 ;  /* 0x00000016ff167e24 */ /* 0x000fe4000f8e00ff */
[----:B------:R-:W-:Y:S02]  /*7120*/  IMAD.MOV.U32 R4, RZ, RZ, R9 ;  /* 0x000000ffff047224 */ /* 0x000fe400078e0009 */
[----:B------:R-:W-:-:S02]  /*7130*/  IMAD.MOV.U32 R5, RZ, RZ, R3 ;  /* 0x000000ffff057224 */ /* 0x000fc400078e0003 */
[----:B------:R-:W-:Y:S02]  /*7140*/  IMAD.MOV.U32 R6, RZ, RZ, R13 ;  /* 0x000000ffff067224 */ /* 0x000fe400078e000d */
[----:B------:R-:W-:Y:S02]  /*7150*/  VIADD R24, R15, 0x40 ;  /* 0x000000400f187836 */ /* 0x000fe40000000000 */
[----:B------:R-:W-:-:S07]  /*7160*/  VIADD R25, R19, 0x40 ;  /* 0x0000004013197836 */ /* 0x000fce0000000000 */
.L_x_172:
[----:B------:R-:W0:Y:S01]  /*7170*/  S2R R21, SR_CgaCtaId ;  /* 0x0000000000157919 */ /* 0x000e220000008800 */
[----:B------:R-:W-:Y:S02]  /*7180*/  MOV R12, 0x400 ;  /* 0x00000400000c7802 */ /* 0x000fe40000000f00 */
[----:B------:R-:W-:-:S13]  /*7190*/  ISETP.NE.AND P1, PT, R0, RZ, PT ;  /* 0x000000ff0000720c */ /* 0x000fda0003f25270 */
[----:B------:R-:W1:Y:S01]  /*71a0*/  @!P1 LDC R14, c[0x0][0x500] ;  /* 0x00014000ff0e9b82 */ /* 0x000e620000000800 */
[----:B0-----:R-:W-:Y:S02]  /*71b0*/  LEA R23, R21, R12, 0x18 ;  /* 0x0000000c15177211 */ /* 0x001fe400078ec0ff */
[----:B------:R-:W-:-:S03]  /*71c0*/  SHF.L.U32 R12, R5, 0x1f, RZ ;  /* 0x0000001f050c7819 */ /* 0x000fc600000006ff */
[----:B------:R-:W-:-:S04]  /*71d0*/  IMAD R21, R6, 0x8, R23 ;  /* 0x0000000806157824 */ /* 0x000fc800078e0217 */
[----:B------:R-:W0:Y:S02]  /*71e0*/  SYNCS.PHASECHK.TRANS64.TRYWAIT P0, [R21+URZ+0x28], R12 ;  /* 0x0000280c150075a7 */ /* 0x000e24000800017f */
[----:B01----:R-:W-:Y:S05]  /*71f0*/  @!P0 BRA `(.L_x_170) ;  /* 0x0000000c00d48947 */ /* 0x003fea0003800000 */
.L_x_190:
[----:B0-----:R-:W-:Y:S01]  /*7200*/  PRMT R12, R10, 0x9910, RZ ;  /* 0x000099100a0c7816 */ /* 0x001fe200000000ff */
[----:B------:R0:W-:Y:S03]  /*7210*/  @!P1 SYNCS.ARRIVE.TRANS64 RZ, [R21+URZ], R14 ;  /* 0x0000000e15ff99a7 */ /* 0x0001e6000800003f */
[----:B------:R-:W-:-:S13]  /*7220*/  ISETP.NE.AND P0, PT, R12, 0x2, PT ;  /* 0x000000020c00780c */ /* 0x000fda0003f05270 */
[----:B0-----:R-:W-:Y:S05]  /*7230*/  @P0 BRA `(.L_x_171) ;  /* 0x0000000000040947 */ /* 0x001fea0003800000 */
[----:B------:R-:W-:Y:S01]  /*7240*/  BPT.TRAP 0x1 ;  /* 0x000000040000795c */ /* 0x000fe20000300000 */
.L_x_171:
[----:B------:R-:W-:Y:S01]  /*7250*/  R2UR UR5, R6 ;  /* 0x00000000060572ca */ /* 0x000fe200000e0000 */
[----:B------:R-:W-:Y:S01]  /*7260*/  UIADD3 UR14, UP0, UR42, 0xf0, URZ ;  /* 0x000000f02a0e7890 */ /* 0x000fe2000ff1e03f */
[----:B------:R-:W-:Y:S01]  /*7270*/  R2UR UR9, R23 ;  /* 0x00000000170972ca */ /* 0x000fe200000e0000 */
[----:B------:R-:W-:Y:S01]  /*7280*/  UPRMT UR31, URZ, 0x5410, UR30 ;  /* 0x000054103f1f7896 */ /* 0x000fe2000800001e */
[----:B------:R-:W-:Y:S01]  /*7290*/  R2UR UR33, R21 ;  /* 0x00000000152172ca */ /* 0x000fe200000e0000 */
[----:B------:R-:W-:Y:S01]  /*72a0*/  UIADD3.X UR15, URZ, UR43, URZ, UP0, !UPT ;  /* 0x0000002b3f0f7290 */ /* 0x000fe200087fe43f */
[----:B------:R-:W-:Y:S01]  /*72b0*/  R2UR UR35, R20 ;  /* 0x00000000142372ca */ /* 0x000fe200000e0000 */
[----:B------:R-:W-:Y:S01]  /*72c0*/  VIADD R4, R4, 0xffffffff ;  /* 0xffffffff04047836 */ /* 0x000fe20000000000 */
[----:B------:R-:W-:Y:S01]  /*72d0*/  R2UR UR36, R7 ;  /* 0x00000000072472ca */ /* 0x000fe200000e0000 */
[----:B------:R-:W-:Y:S01]  /*72e0*/  UMOV UR6, 0x0 ;  /* 0x0000000000067882 */ /* 0x000fe20000000000 */
[----:B------:R-:W-:Y:S01]  /*72f0*/  R2UR UR34, R15 ;  /* 0x000000000f2272ca */ /* 0x000fe200000e0000 */
[----:B------:R-:W-:Y:S01]  /*7300*/  UMOV UR7, 0x10000000 ;  /* 0x1000000000077882 */ /* 0x000fe20000000000 */
[----:B------:R-:W-:Y:S01]  /*7310*/  R2UR UR26, R24 ;  /* 0x00000000181a72ca */ /* 0x000fe200000e0000 */
[----:B------:R-:W-:Y:S01]  /*7320*/  USHF.L.U32 UR5, UR5, 0xd, URZ ;  /* 0x0000000d05057899 */ /* 0x000fe2000800063f */
[----:B------:R-:W-:Y:S01]  /*7330*/  R2UR UR19, R22 ;  /* 0x00000000161372ca */ /* 0x000fe200000e0000 */
[----:B------:R-:W-:Y:S01]  /*7340*/  UIADD3 UR4, UP1, UR42, 0x1f0, URZ ;  /* 0x000001f02a047890 */ /* 0x000fe2000ff3e03f */
[----:B------:R-:W-:Y:S01]  /*7350*/  R2UR UR18, R19 ;  /* 0x00000000131272ca */ /* 0x000fe200000e0000 */
[----:B------:R-:W-:Y:S01]  /*7360*/  ULEA UR8, UR37, UR5, 0xb ;  /* 0x0000000525087291 */ /* 0x000fe2000f8e583f */
[----:B------:R-:W-:Y:S01]  /*7370*/  R2UR UR10, R25 ;  /* 0x00000000190a72ca */ /* 0x000fe200000e0000 */
[----:B------:R-:W-:Y:S01]  /*7380*/  ULOP3.LUT UR5, UR5, 0x800, UR40, 0xf8, !UPT ;  /* 0x0000080005057892 */ /* 0x000fe2000f8ef828 */
[----:B------:R-:W-:Y:S01]  /*7390*/  ISETP.GT.AND P1, PT, R4, 0x1, PT ;  /* 0x000000010400780c */ /* 0x000fe20003f24270 */
[----:B------:R-:W-:Y:S01]  /*73a0*/  ULEA UR8, UR8, UR9, 0x1 ;  /* 0x0000000908087291 */ /* 0x000fe2000f8e083f */
[----:B------:R-:W-:Y:S01]  /*73b0*/  VIADD R6, R6, 0x1 ;  /* 0x0000000106067836 */ /* 0x000fe20000000000 */
[----:B------:R-:W-:Y:S01]  /*73c0*/  ULEA UR5, UR5, UR9, 0x1 ;  /* 0x0000000905057291 */ /* 0x000fe2000f8e083f */
[----:B------:R-:W-:Y:S01]  /*73d0*/  VIADD R22, R22, 0x40 ;  /* 0x0000004016167836 */ /* 0x000fe20000000000 */
[----:B------:R-:W-:Y:S01]  /*73e0*/  UIADD3 UR32, UR8, 0x100, URZ ;  /* 0x0000010008207890 */ /* 0x000fe2000fffe03f */
[----:B------:R-:W-:Y:S01]  /*73f0*/  VIADD R20, R20, 0x40 ;  /* 0x0000004014147836 */ /* 0x000fe20000000000 */
[----:B------:R-:W-:Y:S01]  /*7400*/  UIADD3 UR24, UR8, 0x2100, URZ ;  /* 0x0000210008187890 */ /* 0x000fe2000fffe03f */
[C---:B------:R-:W-:Y:S01]  /*7410*/  ISETP.NE.AND P0, PT, R6.reuse, 0x5, PT ;  /* 0x000000050600780c */ /* 0x040fe20003f05270 */
[----:B------:R-:W-:Y:S01]  /*7420*/  UMOV UR25, UR33 ;  /* 0x0000002100197c82 */ /* 0x000fe20008000000 */
[----:B------:R-:W-:Y:S01]  /*7430*/  UMOV UR27, UR35 ;  /* 0x00000023001b7c82 */ /* 0x000fe20008000000 */
[----:B------:R-:W-:Y:S01]  /*7440*/  UMOV UR28, UR36 ;  /* 0x00000024001c7c82 */ /* 0x000fe20008000000 */
[----:B------:R-:W-:Y:S01]  /*7450*/  UIADD3 UR16, UR5, 0x14100, URZ ;  /* 0x0001410005107890 */ /* 0x000fe2000fffe03f */
[----:B------:R-:W-:Y:S01]  /*7460*/  SEL R12, RZ, 0x1, P0 ;  /* 0x00000001ff0c7807 */ /* 0x000fe20000000000 */
[----:B------:R-:W-:Y:S01]  /*7470*/  UTMALDG.3D.MULTICAST [UR32], [UR14], UR31, desc[UR6] ;  /* 0x000006200e0073b4 */ /* 0x000fe2000801181f */
[----:B------:R-:W-:Y:S01]  /*7480*/  UIADD3 UR8, UR5, 0x16100, URZ ;  /* 0x0001610005087890 */ /* 0x000fe2000fffe03f */
[----:B------:R-:W-:Y:S01]  /*7490*/  SEL R6, R6, RZ, P0 ;  /* 0x000000ff06067207 */ /* 0x000fe20000000000 */
[----:B------:R-:W-:Y:S01]  /*74a0*/  UIADD3.X UR5, URZ, UR43, URZ, UP1, !UPT ;  /* 0x0000002b3f057290 */ /* 0x000fe20008ffe43f */
[----:B------:R-:W-:Y:S01]  /*74b0*/  LOP3.LUT R5, R5, R12, RZ, 0x3c, !PT ;  /* 0x0000000c05057212 */ /* 0x000fe200078e3cff */
[----:B------:R-:W-:Y:S01]  /*74c0*/  UMOV UR17, UR33 ;  /* 0x0000002100117c82 */ /* 0x000fe20008000000 */
[----:B------:R-:W-:Y:S01]  /*74d0*/  UMOV UR20, UR36 ;  /* 0x0000002400147c82 */ /* 0x000fe20008000000 */
[----:B------:R-:W-:Y:S01]  /*74e0*/  UMOV UR9, UR33 ;  /* 0x0000002100097c82 */ /* 0x000fe20008000000 */
[----:B------:R0:W-:Y:S01]  /*74f0*/  UTMALDG.3D.MULTICAST [UR24], [UR14], UR31, desc[UR6] ;  /* 0x000006180e0073b4 */ /* 0x0001e2000801181f */
[----:B------:R-:W-:Y:S01]  /*7500*/  UMOV UR11, UR19 ;  /* 0x00000013000b7c82 */ /* 0x000fe20008000000 */
[----:B------:R-:W-:Y:S01]  /*7510*/  UMOV UR12, UR36 ;  /* 0x00000024000c7c82 */ /* 0x000fe20008000000 */
[----:B0-----:R-:W-:-:S09]  /*7520*/  UPRMT UR14, URZ, 0x5410, UR29 ;  /* 0x000054103f0e7896 */ /* 0x001fd2000800001d */
[----:B------:R0:W-:Y:S01]  /*7530*/  UTMALDG.3D.MULTICAST [UR16], [UR4], UR14, desc[UR6] ;  /* 0x00000610040073b4 */ /* 0x0001e2000801180e */
[----:B------:R0:W-:Y:S02]  /*7540*/  UTMALDG.3D.MULTICAST [UR8], [UR4], UR14, desc[UR6] ;  /* 0x00000608040073b4 */ /* 0x0001e4000801180e */
[----:B0-----:R-:W-:Y:S05]  /*7550*/  @P1 BRA `(.L_x_172) ;  /* 0xfffffffc00041947 */ /* 0x001fea000383ffff */
.L_x_169:
[----:B------:R-:W-:Y:S05]  /*7560*/  BSYNC B1 ;  /* 0x0000000000017941 */ /* 0x000fea0003800000 */
.L_x_168:
[----:B------:R-:W-:Y:S01]  /*7570*/  LOP3.LUT P1, RZ, R11, 0xff, RZ, 0xc0, !PT ;  /* 0x000000ff0bff7812 */ /* 0x000fe2000782c0ff */
[C---:B------:R-:W-:Y:S01]  /*7580*/  IMAD.IADD R13, R8.reuse, 0x1, R13 ;  /* 0x00000001080d7824 */ /* 0x040fe200078e020d */
[----:B------:R-:W-:Y:S01]  /*7590*/  ULDC.64 UR4, c[0x0][0x650] ;  /* 0x0001940000047ab9 */ /* 0x000fe20000000a00 */
[C---:B------:R-:W-:Y:S01]  /*75a0*/  ISETP.GE.U32.AND P2, PT, R8.reuse, 0x5, PT ;  /* 0x000000050800780c */ /* 0x040fe20003f46070 */
[----:B------:R-:W-:Y:S01]  /*75b0*/  BSSY B1, `(.L_x_173) ;  /* 0x000006b000017945 */ /* 0x000fe20003800000 */
[----:B------:R-:W-:Y:S01]  /*75c0*/  IMAD.MOV.U32 R12, RZ, RZ, -0x1 ;  /* 0xffffffffff0c7424 */ /* 0x000fe200078e00ff */
[----:B------:R-:W-:Y:S01]  /*75d0*/  ISETP.GT.U32.AND P0, PT, R13, 0x4, PT ;  /* 0x000000040d00780c */ /* 0x000fe20003f04070 */
[----:B------:R-:W-:Y:S01]  /*75e0*/  IMAD.MOV.U32 R19, RZ, RZ, -0x1 ;  /* 0xffffffffff137424 */ /* 0x000fe200078e00ff */
[----:B------:R-:W-:Y:S01]  /*75f0*/  PRMT R11, RZ, 0x7610, R11 ;  /* 0x00007610ff0b7816 */ /* 0x000fe2000000000b */
[----:B------:R-:W-:Y:S01]  /*7600*/  IMAD.MOV.U32 R7, RZ, RZ, -0x1 ;  /* 0xffffffffff077424 */ /* 0x000fe200078e00ff */
[----:B------:R-:W-:-:S03]  /*7610*/  ISETP.LT.U32.AND P0, PT, R8, 0x5, P0 ;  /* 0x000000050800780c */ /* 0x000fc60000701070 */
[----:B------:R-:W0:Y:S01]  /*7620*/  @P1 S2R R5, SR_CgaCtaId ;  /* 0x0000000000051919 */ /* 0x000e220000008800 */
[----:B------:R-:W-:-:S04]  /*7630*/  @P1 MOV R4, 0x400 ;  /* 0x0000040000041802 */ /* 0x000fc80000000f00 */
[----:B0-----:R-:W-:Y:S01]  /*7640*/  @P1 LEA R6, R5, R4, 0x18 ;  /* 0x0000000405061211 */ /* 0x001fe200078ec0ff */
[----:B------:R-:W-:Y:S01]  /*7650*/  IMAD.WIDE.U32 R4, R13, -0x33333333, RZ ;  /* 0xcccccccd0d047825 */ /* 0x000fe200078e00ff */
[----:B------:R-:W-:Y:S02]  /*7660*/  SEL R4, RZ, 0x1, !P0 ;  /* 0x00000001ff047807 */ /* 0x000fe40004000000 */
[----:B------:R0:W-:Y:S01]  /*7670*/  @P1 SYNCS.ARRIVE.TRANS64.A1T0 RZ, [R6+URZ+0x68], RZ ;  /* 0x000068ff06ff19a7 */ /* 0x0001e2000810003f */
[----:B------:R-:W-:Y:S02]  /*7680*/  IADD3 R16, P1, R16, UR38, RZ ;  /* 0x0000002610107c10 */ /* 0x000fe4000ff3e0ff */
[----:B------:R-:W-:Y:S02]  /*7690*/  LOP3.LUT R3, R3, R4, RZ, 0x3c, !PT ;  /* 0x0000000403037212 */ /* 0x000fe400078e3cff */
[----:B------:R-:W-:Y:S02]  /*76a0*/  IADD3.X R17, R17, UR41, RZ, P1, !PT ;  /* 0x0000002911117c10 */ /* 0x000fe40008ffe4ff */
[----:B------:R-:W-:-:S02]  /*76b0*/  ISETP.GE.U32.AND P0, PT, R16, UR4, PT ;  /* 0x0000000410007c0c */ /* 0x000fc4000bf06070 */
[----:B0-----:R-:W-:Y:S02]  /*76c0*/  SHF.R.U32.HI R6, RZ, 0x2, R5 ;  /* 0x00000002ff067819 */ /* 0x001fe40000011605 */
[----:B------:R-:W-:Y:S02]  /*76d0*/  ISETP.GE.U32.AND.EX P0, PT, R17, UR5, PT, P0 ;  /* 0x0000000511007c0c */ /* 0x000fe4000bf06100 */
[----:B------:R-:W-:Y:S01]  /*76e0*/  @P2 LOP3.LUT R3, R3, 0x1, R6, 0x78, !PT ;  /* 0x0000000103032812 */ /* 0x000fe200078e7806 */
[----:B------:R-:W-:Y:S01]  /*76f0*/  IMAD R13, R6, -0x5, R13 ;  /* 0xfffffffb060d7824 */ /* 0x000fe200078e020d */
[----:B------:R-:W-:-:S09]  /*7700*/  PRMT R4, RZ, 0x7610, R4 ;  /* 0x00007610ff047816 */ /* 0x000fd20000000004 */
[----:B------:R-:W-:Y:S05]  /*7710*/  @P0 BRA `(.L_x_174) ;  /* 0x0000000400500947 */ /* 0x000fea0003800000 */
[----:B------:R-:W0:Y:S01]  /*7720*/  S2R R15, SR_CTAID.X ;  /* 0x00000000000f7919 */ /* 0x000e220000002500 */
[----:B------:R-:W-:Y:S01]  /*7730*/  ULDC.64 UR4, c[0x0][0x628] ;  /* 0x00018a0000047ab9 */ /* 0x000fe20000000a00 */
[----:B------:R-:W1:Y:S01]  /*7740*/  LDC R20, c[0x0][0x144] ;  /* 0x00005100ff147b82 */ /* 0x000e620000000800 */
[----:B------:R-:W-:Y:S01]  /*7750*/  ISETP.NE.U32.AND P0, PT, RZ, UR4, PT ;  /* 0x00000004ff007c0c */ /* 0x000fe2000bf05070 */
[----:B------:R-:W2:Y:S01]  /*7760*/  S2R R12, SR_CTAID.Y ;  /* 0x00000000000c7919 */ /* 0x000ea20000002600 */
[----:B------:R-:W-:Y:S01]  /*7770*/  ULDC UR6, c[0x0][0x150] ;  /* 0x0000540000067ab9 */ /* 0x000fe20000000800 */
[----:B------:R-:W-:Y:S01]  /*7780*/  ULDC UR7, c[0x0][0x630] ;  /* 0x00018c0000077ab9 */ /* 0x000fe20000000800 */
[----:B------:R-:W-:Y:S01]  /*7790*/  ISETP.NE.AND.EX P0, PT, RZ, UR5, PT, P0 ;  /* 0x00000005ff007c0c */ /* 0x000fe2000bf05300 */
[----:B------:R-:W-:Y:S01]  /*77a0*/  IMAD.MOV.U32 R4, RZ, RZ, R16 ;  /* 0x000000ffff047224 */ /* 0x000fe200078e0010 */
[----:B0-----:R-:W-:-:S05]  /*77b0*/  I2FP.F32.U32 R5, R15 ;  /* 0x0000000f00057245 */ /* 0x001fca0000201000 */
[----:B------:R-:W-:Y:S01]  /*77c0*/  FMUL R21, R5, UR6 ;  /* 0x0000000605157c20 */ /* 0x000fe20008400000 */
[----:B------:R-:W-:-:S05]  /*77d0*/  IMAD.MOV.U32 R5, RZ, RZ, R17 ;  /* 0x000000ffff057224 */ /* 0x000fca00078e0011 */
[----:B--2---:R-:W-:Y:S05]  /*77e0*/  @!P0 BRA `(.L_x_175) ;  /* 0x0000000000288947 */ /* 0x004fea0003800000 */
[----:B------:R-:W-:Y:S02]  /*77f0*/  ULDC UR6, c[0x0][0x634] ;  /* 0x00018d0000067ab9 */ /* 0x000fe40000000800 */
[----:B------:R-:W-:-:S05]  /*7800*/  IADD3 R5, P0, R16, UR6, RZ ;  /* 0x0000000610057c10 */ /* 0x000fca000ff1e0ff */
[----:B------:R-:W-:-:S04]  /*7810*/  IMAD.X R19, RZ, RZ, R17, P0 ;  /* 0x000000ffff137224 */ /* 0x000fc800000e0611 */
[----:B------:R-:W-:-:S04]  /*7820*/  IMAD.WIDE.U32 R6, R19, UR4, RZ ;  /* 0x0000000413067c25 */ /* 0x000fc8000f8e00ff */
[----:B------:R-:W-:-:S04]  /*7830*/  IMAD.WIDE.U32 R6, P0, R5, UR5, R6 ;  /* 0x0000000505067c25 */ /* 0x000fc8000f800006 */
[----:B------:R-:W-:-:S04]  /*7840*/  IMAD.WIDE.U32 R4, R5, UR4, RZ ;  /* 0x0000000405047c25 */ /* 0x000fc8000f8e00ff */
[----:B------:R-:W-:Y:S01]  /*7850*/  IMAD.MOV.U32 R4, RZ, RZ, R7 ;  /* 0x000000ffff047224 */ /* 0x000fe200078e0007 */
[----:B------:R-:W-:Y:S01]  /*7860*/  IADD3 RZ, P1, R5, R6, RZ ;  /* 0x0000000605ff7210 */ /* 0x000fe20007f3e0ff */
[----:B------:R-:W-:-:S04]  /*7870*/  IMAD.X R5, RZ, RZ, RZ, P0 ;  /* 0x000000ffff057224 */ /* 0x000fc800000e06ff */
[----:B------:R-:W-:-:S08]  /*7880*/  IMAD.WIDE.U32.X R4, R19, UR5, R4, P1 ;  /* 0x0000000513047c25 */ /* 0x000fd000088e0404 */
.L_x_175:
[--C-:B------:R-:W-:Y:S01]  /*7890*/  SHF.R.U64 R14, R4, UR7, R5.reuse ;  /* 0x00000007040e7c19 */ /* 0x100fe20008001205 */
[----:B------:R-:W0:Y:S01]  /*78a0*/  F2I.U32.TRUNC.NTZ R21, R21 ;  /* 0x0000001500157305 */ /* 0x000e22000020f000 */
[----:B------:R-:W-:Y:S01]  /*78b0*/  SHF.R.U32.HI R4, RZ, UR7, R5 ;  /* 0x00000007ff047c19 */ /* 0x000fe20008011605 */
[----:B------:R-:W-:Y:S01]  /*78c0*/  ULDC.64 UR4, c[0x0][0x620] ;  /* 0x0001880000047ab9 */ /* 0x000fe20000000a00 */
[----:B------:R-:W-:Y:S01]  /*78d0*/  IADD3 R7, P0, RZ, -R14, RZ ;  /* 0x8000000eff077210 */ /* 0x000fe20007f1e0ff */
[----:B------:R-:W-:-:S04]  /*78e0*/  ULDC.64 UR6, c[0x0][0x640] ;  /* 0x0001900000067ab9 */ /* 0x000fc80000000a00 */
[----:B------:R-:W-:Y:S01]  /*78f0*/  IMAD.X R4, RZ, RZ, ~R4, P0 ;  /* 0x000000ffff047224 */ /* 0x000fe200000e0e04 */
[----:B------:R-:W-:-:S03]  /*7900*/  ISETP.NE.U32.AND P0, PT, RZ, UR6, PT ;  /* 0x00000006ff007c0c */ /* 0x000fc6000bf05070 */
[----:B------:R-:W-:Y:S01]  /*7910*/  IMAD R6, R4, UR4, RZ ;  /* 0x0000000404067c24 */ /* 0x000fe2000f8e02ff */
[----:B------:R-:W-:Y:S01]  /*7920*/  ISETP.NE.AND.EX P0, PT, RZ, UR7, PT, P0 ;  /* 0x00000007ff007c0c */ /* 0x000fe2000bf05300 */
[----:B------:R-:W-:Y:S01]  /*7930*/  IMAD.WIDE.U32 R4, R7, UR4, R16 ;  /* 0x0000000407047c25 */ /* 0x000fe2000f8e0010 */
[----:B------:R-:W-:-:S03]  /*7940*/  ULDC UR4, c[0x0][0x618] ;  /* 0x0001860000047ab9 */ /* 0x000fc60000000800 */
[----:B------:R-:W-:Y:S01]  /*7950*/  IMAD R7, R7, UR5, R6 ;  /* 0x0000000507077c24 */ /* 0x000fe2000f8e0206 */
[----:B------:R-:W-:Y:S01]  /*7960*/  ULDC UR5, c[0x0][0x154] ;  /* 0x0000550000057ab9 */ /* 0x000fe20000000800 */
[----:B0-----:R-:W-:Y:S02]  /*7970*/  IMAD.MOV R6, RZ, RZ, -R21 ;  /* 0x000000ffff067224 */ /* 0x001fe400078e0a15 */
[----:B------:R-:W0:Y:S01]  /*7980*/  LDC R21, c[0x0][0x148] ;  /* 0x00005200ff157b82 */ /* 0x000e220000000800 */
[----:B------:R-:W-:Y:S02]  /*7990*/  IMAD.IADD R5, R5, 0x1, R7 ;  /* 0x0000000105057824 */ /* 0x000fe400078e0207 */
[----:B-1----:R-:W-:Y:S01]  /*79a0*/  IMAD R15, R20, R6, R15 ;  /* 0x00000006140f7224 */ /* 0x002fe200078e020f */
[----:B------:R-:W-:Y:S02]  /*79b0*/  I2FP.F32.U32 R6, R12 ;  /* 0x0000000c00067245 */ /* 0x000fe40000201000 */
[----:B------:R-:W-:-:S02]  /*79c0*/  SHF.R.U64 R19, R4, UR4, R5 ;  /* 0x0000000404137c19 */ /* 0x000fc40008001205 */
[----:B------:R-:W-:Y:S01]  /*79d0*/  SHF.R.U32.HI R4, RZ, UR4, R5 ;  /* 0x00000004ff047c19 */ /* 0x000fe20008011605 */
[----:B------:R-:W-:Y:S01]  /*79e0*/  FMUL R6, R6, UR5 ;  /* 0x0000000506067c20 */ /* 0x000fe20008400000 */
[----:B------:R-:W-:Y:S02]  /*79f0*/  ULDC UR4, c[0x0][0x608] ;  /* 0x0001820000047ab9 */ /* 0x000fe40000000800 */
[--C-:B------:R-:W-:Y:S01]  /*7a00*/  SHF.R.U64 R22, R19, UR4, R4.reuse ;  /* 0x0000000413167c19 */ /* 0x100fe20008001204 */
[----:B------:R1:W2:Y:S01]  /*7a10*/  F2I.U32.TRUNC.NTZ R24, R6 ;  /* 0x0000000600187305 */ /* 0x0002a2000020f000 */
[----:B------:R-:W-:Y:S01]  /*7a20*/  SHF.R.U32.HI R5, RZ, UR4, R4 ;  /* 0x00000004ff057c19 */ /* 0x000fe20008011604 */
[----:B------:R-:W-:-:S03]  /*7a30*/  ULDC UR4, c[0x0][0x658] ;  /* 0x0001960000047ab9 */ /* 0x000fc60000000800 */
[--C-:B------:R-:W-:Y:S02]  /*7a40*/  SHF.R.U64 R20, R22, UR4, R5.reuse ;  /* 0x0000000416147c19 */ /* 0x100fe40008001205 */
[----:B------:R-:W-:-:S03]  /*7a50*/  SHF.R.U32.HI R23, RZ, UR4, R5 ;  /* 0x00000004ff177c19 */ /* 0x000fc60008011605 */
[----:B------:R-:W-:Y:S02]  /*7a60*/  IMAD.MOV.U32 R4, RZ, RZ, R20 ;  /* 0x000000ffff047224 */ /* 0x000fe400078e0014 */
[----:B------:R-:W-:Y:S01]  /*7a70*/  IMAD.MOV.U32 R5, RZ, RZ, R23 ;  /* 0x000000ffff057224 */ /* 0x000fe200078e0017 */
[----:B-1----:R-:W-:Y:S06]  /*7a80*/  @!P0 BRA `(.L_x_176) ;  /* 0x0000000000288947 */ /* 0x002fec0003800000 */
        /* <DEDUP_REMOVED lines=10> */
.L_x_176:
[----:B------:R-:W-:Y:S01]  /*7b30*/  ISETP.NE.AND P0, PT, R2, 0x1, PT ;  /* 0x000000010200780c */ /* 0x000fe20003f05270 */
[----:B------:R-:W-:Y:S01]  /*7b40*/  ULDC UR4, c[0x0][0x648] ;  /* 0x0001920000047ab9 */ /* 0x000fe20000000800 */
[----:B------:R-:W-:Y:S01]  /*7b50*/  LOP3.LUT R22, R22, UR23, RZ, 0xc0, !PT ;  /* 0x0000001716167c12 */ /* 0x000fe2000f8ec0ff */
[----:B--2---:R-:W-:Y:S01]  /*7b60*/  IMAD.MOV R24, RZ, RZ, -R24 ;  /* 0x000000ffff187224 */ /* 0x004fe200078e0a18 */
[----:B------:R-:W-:Y:S01]  /*7b70*/  SHF.R.U64 R5, R4, UR4, R5 ;  /* 0x0000000404057c19 */ /* 0x000fe20008001205 */
[----:B------:R-:W-:Y:S01]  /*7b80*/  ULDC UR4, c[0x0][0x638] ;  /* 0x00018e0000047ab9 */ /* 0x000fe20000000800 */
[----:B------:R-:W-:Y:S01]  /*7b90*/  LOP3.LUT R19, R19, UR13, RZ, 0xc0, !PT ;  /* 0x0000000d13137c12 */ /* 0x000fe2000f8ec0ff */
[----:B------:R-:W-:Y:S01]  /*7ba0*/  ULDC UR5, c[0x0][0x610] ;  /* 0x0001840000057ab9 */ /* 0x000fe20000000800 */
[----:B------:R-:W-:Y:S02]  /*7bb0*/  IMAD.MOV.U32 R4, RZ, RZ, 0x1 ;  /* 0x00000001ff047424 */ /* 0x000fe400078e00ff */
[----:B------:R-:W-:-:S02]  /*7bc0*/  IMAD.MOV R7, RZ, RZ, -R5 ;  /* 0x000000ffff077224 */ /* 0x000fc400078e0a05 */
[----:B------:R-:W-:Y:S02]  /*7bd0*/  IMAD R22, R5, UR21, R22 ;  /* 0x0000001505167c24 */ /* 0x000fe4000f8e0216 */
[----:B0-----:R-:W-:Y:S02]  /*7be0*/  @P0 IMAD R15, R21, R24, R12 ;  /* 0x00000018150f0224 */ /* 0x001fe400078e020c */
[----:B------:R-:W-:Y:S01]  /*7bf0*/  IMAD R20, R7, UR4, R20 ;  /* 0x0000000407147c24 */ /* 0x000fe2000f8e0214 */
[----:B------:R-:W-:Y:S01]  /*7c00*/  ULDC UR4, c[0x0][0x600] ;  /* 0x0001800000047ab9 */ /* 0x000fe20000000800 */
[----:B------:R-:W-:Y:S02]  /*7c10*/  IMAD R15, R22, UR5, R15 ;  /* 0x00000005160f7c24 */ /* 0x000fe4000f8e020f */
[----:B------:R-:W-:Y:S02]  /*7c20*/  IMAD R20, R20, UR4, R19 ;  /* 0x0000000414147c24 */ /* 0x000fe4000f8e0213 */
[----:B------:R-:W-:-:S03]  /*7c30*/  IMAD.MOV.U32 R7, RZ, RZ, R14 ;  /* 0x000000ffff077224 */ /* 0x000fc600078e000e */
[----:B------:R-:W-:Y:S02]  /*7c40*/  SEL R19, R20, R15, !P0 ;  /* 0x0000000f14137207 */ /* 0x000fe40004000000 */
[----:B------:R-:W-:-:S07]  /*7c50*/  SEL R12, R15, R20, !P0 ;  /* 0x000000140f0c7207 */ /* 0x000fce0004000000 */
.L_x_174:
[----:B------:R-:W-:Y:S05]  /*7c60*/  BSYNC B1 ;  /* 0x0000000000017941 */ /* 0x000fea0003800000 */
.L_x_173:
[----:B------:R-:W-:-:S13]  /*7c70*/  LOP3.LUT P0, RZ, R4, 0xff, RZ, 0xc0, !PT ;  /* 0x000000ff04ff7812 */ /* 0x000fda000780c0ff */
[----:B------:R-:W-:Y:S05]  /*7c80*/  @P0 BRA `(.L_x_177) ;  /* 0xfffffff000f40947 */ /* 0x000fea000383ffff */
[----:B------:R-:W-:Y:S05]  /*7c90*/  BSYNC B0 ;  /* 0x0000000000007941 */ /* 0x000fea0003800000 */
.L_x_166:
[----:B------:R-:W-:-:S03]  /*7ca0*/  UMOV UR4, 0xffffffff ;  /* 0xffffffff00047882 */ /* 0x000fc60000000000 */
[----:B------:R-:W-:Y:S05]  /*7cb0*/  BRA.DIV UR4, `(.L_x_178) ;  /* 0x0000000604387947 */ /* 0x000fea000b800000 */
[----:B------:R-:W-:-:S13]  /*7cc0*/  ELECT P6, URZ, PT ;  /* 0x00000000003f782f */ /* 0x000fda00038c0000 */
.L_x_193:
[----:B------:R-:W-:Y:S04]  /*7cd0*/  BSSY B0, `(.L_x_179) ;  /* 0x0000034000007945 */ /* 0x000fe80003800000 */
[----:B------:R-:W-:Y:S05]  /*7ce0*/  @!P6 BRA `(.L_x_180) ;  /* 0x0000000000c8e947 */ /* 0x000fea0003800000 */
[----:B------:R-:W-:-:S04]  /*7cf0*/  LOP3.LUT R18, R18, 0x2, RZ, 0xfc, !PT ;  /* 0x0000000212127812 */ /* 0x000fc800078efcff */
[----:B------:R-:W-:-:S13]  /*7d00*/  ISETP.NE.AND P0, PT, R18, 0x3, PT ;  /* 0x000000031200780c */ /* 0x000fda0003f05270 */
[----:B------:R-:W-:Y:S05]  /*7d10*/  @!P0 BRA `(.L_x_181) ;  /* 0x0000000000048947 */ /* 0x000fea0003800000 */
[----:B------:R-:W-:Y:S01]  /*7d20*/  BPT.TRAP 0x1 ;  /* 0x000000040000795c */ /* 0x000fe20000300000 */
.L_x_181:
[----:B------:R-:W0:Y:S01]  /*7d30*/  S2R R5, SR_CgaCtaId ;  /* 0x0000000000057919 */ /* 0x000e220000008800 */
[----:B------:R-:W-:Y:S02]  /*7d40*/  MOV R0, 0x400 ;  /* 0x0000040000007802 */ /* 0x000fe40000000f00 */
[----:B------:R-:W-:Y:S02]  /*7d50*/  SHF.L.U32 R4, R3, 0x1f, RZ ;  /* 0x0000001f03047819 */ /* 0x000fe400000006ff */
[----:B0-----:R-:W-:-:S05]  /*7d60*/  LEA R0, R5, R0, 0x18 ;  /* 0x0000000005007211 */ /* 0x001fca00078ec0ff */
[----:B------:R-:W-:-:S04]  /*7d70*/  VIADD R0, R0, 0x28 ;  /* 0x0000002800007836 */ /* 0x000fc80000000000 */
[C---:B------:R-:W-:Y:S02]  /*7d80*/  IMAD R7, R13.reuse, 0x8, R0 ;  /* 0x000000080d077824 */ /* 0x040fe400078e0200 */
[----:B------:R-:W-:Y:S02]  /*7d90*/  VIADD R13, R13, 0x1 ;  /* 0x000000010d0d7836 */ /* 0x000fe40000000000 */
[----:B------:R-:W0:Y:S03]  /*7da0*/  SYNCS.PHASECHK.TRANS64.TRYWAIT P0, [R7+URZ], R4 ;  /* 0x00000004070075a7 */ /* 0x000e26000800017f */
[----:B------:R-:W-:-:S04]  /*7db0*/  ISETP.NE.AND P1, PT, R13, 0x5, PT ;  /* 0x000000050d00780c */ /* 0x000fc80003f25270 */
[----:B------:R-:W-:Y:S02]  /*7dc0*/  SEL R2, RZ, 0x1, P1 ;  /* 0x00000001ff027807 */ /* 0x000fe40000800000 */
[----:B------:R-:W-:Y:S02]  /*7dd0*/  SEL R13, R13, RZ, P1 ;  /* 0x000000ff0d0d7207 */ /* 0x000fe40000800000 */
[----:B------:R-:W-:-:S03]  /*7de0*/  LOP3.LUT R6, R3, R2, RZ, 0x3c, !PT ;  /* 0x0000000203067212 */ /* 0x000fc600078e3cff */
[----:B------:R-:W-:Y:S01]  /*7df0*/  IMAD R8, R13, 0x8, R0 ;  /* 0x000000080d087824 */ /* 0x000fe200078e0200 */
[----:B------:R-:W-:Y:S01]  /*7e00*/  SHF.L.U32 R5, R6, 0x1f, RZ ;  /* 0x0000001f06057819 */ /* 0x000fe200000006ff */
[----:B0-----:R-:W-:Y:S06]  /*7e10*/  @!P0 BRA `(.L_x_182) ;  /* 0x0000000400008947 */ /* 0x001fec0003800000 */
.L_x_194:
[----:B------:R-:W1:Y:S01]  /*7e20*/  SYNCS.PHASECHK.TRANS64.TRYWAIT P0, [R8+URZ], R5 ;  /* 0x00000005080075a7 */ /* 0x000e62000800017f */
[----:B------:R-:W-:-:S05]  /*7e30*/  VIADD R2, R13, 0x1 ;  /* 0x000000010d027836 */ /* 0x000fca0000000000 */
[----:B------:R-:W-:-:S04]  /*7e40*/  ISETP.NE.AND P1, PT, R2, 0x5, PT ;  /* 0x000000050200780c */ /* 0x000fc80003f25270 */
[----:B------:R-:W-:Y:S02]  /*7e50*/  SEL R3, RZ, 0x1, P1 ;  /* 0x00000001ff037807 */ /* 0x000fe40000800000 */
[----:B0-----:R-:W-:Y:S02]  /*7e60*/  SEL R7, R2, RZ, P1 ;  /* 0x000000ff02077207 */ /* 0x001fe40000800000 */
[----:B------:R-:W-:-:S03]  /*7e70*/  LOP3.LUT R6, R6, R3, RZ, 0x3c, !PT ;  /* 0x0000000306067212 */ /* 0x000fc600078e3cff */
[----:B------:R-:W-:Y:S01]  /*7e80*/  IMAD R9, R7, 0x8, R0 ;  /* 0x0000000807097824 */ /* 0x000fe200078e0200 */
[----:B------:R-:W-:Y:S01]  /*7e90*/  SHF.L.U32 R4, R6, 0x1f, RZ ;  /* 0x0000001f06047819 */ /* 0x000fe200000006ff */
[----:B-1----:R-:W-:Y:S06]  /*7ea0*/  @!P0 BRA `(.L_x_183) ;  /* 0x0000000000f08947 */ /* 0x002fec0003800000 */
.L_x_195:
[----:B------:R-:W1:Y:S01]  /*7eb0*/  SYNCS.PHASECHK.TRANS64.TRYWAIT P0, [R9+URZ], R4 ;  /* 0x00000004090075a7 */ /* 0x000e62000800017f */
[----:B------:R-:W-:-:S05]  /*7ec0*/  VIADD R2, R7, 0x1 ;  /* 0x0000000107027836 */ /* 0x000fca0000000000 */
[----:B------:R-:W-:-:S04]  /*7ed0*/  ISETP.NE.AND P1, PT, R2, 0x5, PT ;  /* 0x000000050200780c */ /* 0x000fc80003f25270 */
[----:B------:R-:W-:Y:S02]  /*7ee0*/  SEL R3, RZ, 0x1, P1 ;  /* 0x00000001ff037807 */ /* 0x000fe40000800000 */
[----:B------:R-:W-:Y:S02]  /*7ef0*/  SEL R7, R2, RZ, P1 ;  /* 0x000000ff02077207 */ /* 0x000fe40000800000 */
[----:B------:R-:W-:-:S03]  /*7f00*/  LOP3.LUT R11, R6, R3, RZ, 0x3c, !PT ;  /* 0x00000003060b7212 */ /* 0x000fc600078e3cff */
[----:B------:R-:W-:Y:S01]  /*7f10*/  IMAD R6, R7, 0x8, R0 ;  /* 0x0000000807067824 */ /* 0x000fe200078e0200 */
[----:B0-----:R-:W-:Y:S01]  /*7f20*/  SHF.L.U32 R5, R11, 0x1f, RZ ;  /* 0x0000001f0b057819 */ /* 0x001fe200000006ff */
[----:B-1----:R-:W-:Y:S06]  /*7f30*/  @!P0 BRA `(.L_x_184) ;  /* 0x0000000000e08947 */ /* 0x002fec0003800000 */
.L_x_196:
[----:B------:R-:W1:Y:S01]  /*7f40*/  SYNCS.PHASECHK.TRANS64.TRYWAIT P0, [R6+URZ], R5 ;  /* 0x00000005060075a7 */ /* 0x000e62000800017f */
[----:B------:R-:W-:-:S05]  /*7f50*/  VIADD R2, R7, 0x1 ;  /* 0x0000000107027836 */ /* 0x000fca0000000000 */
[----:B------:R-:W-:-:S04]  /*7f60*/  ISETP.NE.AND P1, PT, R2, 0x5, PT ;  /* 0x000000050200780c */ /* 0x000fc80003f25270 */
[----:B0-----:R-:W-:Y:S02]  /*7f70*/  SEL R4, RZ, 0x1, P1 ;  /* 0x00000001ff047807 */ /* 0x001fe40000800000 */
[----:B------:R-:W-:Y:S02]  /*7f80*/  SEL R3, R2, RZ, P1 ;  /* 0x000000ff02037207 */ /* 0x000fe40000800000 */
[----:B------:R-:W-:Y:S01]  /*7f90*/  LOP3.LUT R4, R11, R4, RZ, 0x3c, !PT ;  /* 0x000000040b047212 */ /* 0x000fe200078e3cff */
[----:B-1----:R-:W-:Y:S06]  /*7fa0*/  @!P0 BRA `(.L_x_185) ;  /* 0x0000000000d88947 */ /* 0x002fec0003800000 */
.L_x_197:
[----:B------:R-:W-:Y:S01]  /*7fb0*/  IMAD R3, R3, 0x8, R0 ;  /* 0x0000000803037824 */ /* 0x000fe200078e0200 */
[----:B------:R-:W-:-:S07]  /*7fc0*/  SHF.L.U32 R0, R4, 0x1f, RZ ;  /* 0x0000001f04007819 */ /* 0x000fce00000006ff */
.L_x_186:
[----:B-1----:R1:W2:Y:S02]  /*7fd0*/  SYNCS.PHASECHK.TRANS64.TRYWAIT P0, [R3+URZ], R0 ;  /* 0x00000000030075a7 */ /* 0x0022a4000800017f */
[----:B--2---:R-:W-:Y:S05]  /*7fe0*/  @!P0 NANOSLEEP.SYNCS 0x989680 ;  /* 0x009896800000895d */ /* 0x004fea0003900000 */
[----:B------:R-:W2:Y:S02]  /*7ff0*/  @!P0 SYNCS.PHASECHK.TRANS64 P0, [R3+URZ], R0 ;  /* 0x00000000030085a7 */ /* 0x000ea4000800007f */
[----:B--2---:R-:W-:Y:S05]  /*8000*/  @!P0 BRA `(.L_x_186) ;  /* 0xfffffffc00f08947 */ /* 0x004fea000383ffff */
.L_x_180:
[----:B------:R-:W-:Y:S05]  /*8010*/  BSYNC B0 ;  /* 0x0000000000007941 */ /* 0x000fea0003800000 */
.L_x_179:
[----:B------:R-:W-:Y:S05]  /*8020*/  EXIT ;  /* 0x000000000000794d */ /* 0x000fea0003800000 */
.L_x_21:
[----:B-1----:R1:W2:Y:S02]  /*8030*/  SYNCS.PHASECHK.TRANS64.TRYWAIT P1, [R3+URZ], R0 ;  /* 0x00000000030075a7 */ /* 0x0022a4000802017f */
[----:B--2---:R-:W-:Y:S05]  /*8040*/  @!P1 NANOSLEEP.SYNCS 0x989680 ;  /* 0x009896800000995d */ /* 0x004fea0003900000 */
[----:B------:R-:W2:Y:S02]  /*8050*/  @!P1 SYNCS.PHASECHK.TRANS64 P1, [R3+URZ], R0 ;  /* 0x00000000030095a7 */ /* 0x000ea4000802007f */
[----:B--2---:R-:W-:Y:S05]  /*8060*/  @!P1 BRA `(.L_x_21) ;  /* 0xfffffffc00f09947 */ /* 0x004fea000383ffff */
[----:B------:R-:W-:Y:S05]  /*8070*/  BRA `(.L_x_20) ;  /* 0xffffff9400d07947 */ /* 0x000fea000383ffff */
.L_x_26:
[----:B-1----:R1:W2:Y:S02]  /*8080*/  SYNCS.PHASECHK.TRANS64.TRYWAIT P1, [R5+URZ], R4 ;  /* 0x00000004050075a7 */ /* 0x0022a4000802017f */
[----:B--2---:R-:W-:Y:S05]  /*8090*/  @!P1 NANOSLEEP.SYNCS 0x989680 ;  /* 0x009896800000995d */ /* 0x004fea0003900000 */
[----:B------:R-:W2:Y:S02]  /*80a0*/  @!P1 SYNCS.PHASECHK.TRANS64 P1, [R5+URZ], R4 ;  /* 0x00000004050095a7 */ /* 0x000ea4000802007f */
[----:B--2---:R-:W-:Y:S05]  /*80b0*/  @!P1 BRA `(.L_x_26) ;  /* 0xfffffffc00f09947 */ /* 0x004fea000383ffff */
[----:B------:R-:W-:Y:S05]  /*80c0*/  BRA `(.L_x_25) ;  /* 0xffffff9800ac7947 */ /* 0x000fea000383ffff */
.L_x_167:
[----:B------:R-:W-:Y:S01]  /*80d0*/  BSSY B1, `(.L_x_187) ;  /* 0x0000006000017945 */ /* 0x000fe20003800000 */
[----:B------:R-:W-:-:S07]  /*80e0*/  IMAD.MOV.U32 R15, RZ, RZ, -0x1 ;  /* 0xffffffffff0f7424 */ /* 0x000fce00078e00ff */
[----:B------:R-:W-:Y:S05]  /*80f0*/  WARPSYNC.COLLECTIVE R15, `(.L_x_188) ;  /* 0x000000000f0c7348 */ /* 0x000fea0003c00000 */
[----:B------:R-:W-:Y:S02]  /*8100*/  ELECT P6, UR62, PT ;  /* 0x00000000003e782f */ /* 0x000fe400038c0000 */
[----:B------:R-:W-:Y:S01]  /*8110*/  MOV R14, UR62 ;  /* 0x0000003e000e7c02 */ /* 0x000fe20008000f00 */
[----:B------:R-:W-:Y:S10]  /*8120*/  ENDCOLLECTIVE ;  /* 0x000000000000791b */ /* 0x000ff40003800000 */
.L_x_188:
[----:B------:R-:W-:Y:S05]  /*8130*/  BSYNC B1 ;  /* 0x0000000000017941 */ /* 0x000fea0003800000 */
.L_x_187:
[----:B------:R-:W-:Y:S05]  /*8140*/  BRA `(.L_x_189) ;  /* 0xffffffec00d07947 */ /* 0x000fea000383ffff */
.L_x_170:
[----:B0-----:R0:W1:Y:S02]  /*8150*/  SYNCS.PHASECHK.TRANS64.TRYWAIT P0, [R21+URZ+0x28], R12 ;  /* 0x0000280c150075a7 */ /* 0x001064000800017f */
[----:B-1----:R-:W-:Y:S05]  /*8160*/  @!P0 NANOSLEEP.SYNCS 0x989680 ;  /* 0x009896800000895d */ /* 0x002fea0003900000 */
[----:B------:R-:W1:Y:S02]  /*8170*/  @!P0 SYNCS.PHASECHK.TRANS64 P0, [R21+URZ+0x28], R12 ;  /* 0x0000280c150085a7 */ /* 0x000e64000800007f */
[----:B-1----:R-:W-:Y:S05]  /*8180*/  @!P0 BRA `(.L_x_170) ;  /* 0xfffffffc00f08947 */ /* 0x002fea000383ffff */
[----:B------:R-:W-:Y:S05]  /*8190*/  BRA `(.L_x_190) ;  /* 0xfffffff000187947 */ /* 0x000fea000383ffff */
.L_x_178:
[----:B------:R-:W-:Y:S01]  /*81a0*/  BSSY B0, `(.L_x_191) ;  /* 0x0000006000007945 */ /* 0x000fe20003800000 */
[----:B------:R-:W-:-:S07]  /*81b0*/  IMAD.MOV.U32 R15, RZ, RZ, -0x1 ;  /* 0xffffffffff0f7424 */ /* 0x000fce00078e00ff */
[----:B------:R-:W-:Y:S05]  /*81c0*/  WARPSYNC.COLLECTIVE R15, `(.L_x_192) ;  /* 0x000000000f0c7348 */ /* 0x000fea0003c00000 */
[----:B------:R-:W-:Y:S02]  /*81d0*/  ELECT P6, UR62, PT ;  /* 0x00000000003e782f */ /* 0x000fe400038c0000 */
[----:B------:R-:W-:Y:S01]  /*81e0*/  MOV R14, UR62 ;  /* 0x0000003e000e7c02 */ /* 0x000fe20008000f00 */
[----:B------:R-:W-:Y:S10]  /*81f0*/  ENDCOLLECTIVE ;  /* 0x000000000000791b */ /* 0x000ff40003800000 */
.L_x_192:
[----:B------:R-:W-:Y:S05]  /*8200*/  BSYNC B0 ;  /* 0x0000000000007941 */ /* 0x000fea0003800000 */
.L_x_191:
[----:B------:R-:W-:Y:S05]  /*8210*/  BRA `(.L_x_193) ;  /* 0xfffffff800ac7947 */ /* 0x000fea000383ffff */
.L_x_182:
[----:B0-----:R0:W1:Y:S02]  /*8220*/  SYNCS.PHASECHK.TRANS64.TRYWAIT P0, [R7+URZ], R4 ;  /* 0x00000004070075a7 */ /* 0x001064000800017f */
[----:B-1----:R-:W-:Y:S05]  /*8230*/  @!P0 NANOSLEEP.SYNCS 0x989680 ;  /* 0x009896800000895d */ /* 0x002fea0003900000 */
[----:B------:R-:W1:Y:S02]  /*8240*/  @!P0 SYNCS.PHASECHK.TRANS64 P0, [R7+URZ], R4 ;  /* 0x00000004070085a7 */ /* 0x000e64000800007f */
[----:B-1----:R-:W-:Y:S05]  /*8250*/  @!P0 BRA `(.L_x_182) ;  /* 0xfffffffc00f08947 */ /* 0x002fea000383ffff */
[----:B------:R-:W-:Y:S05]  /*8260*/  BRA `(.L_x_194) ;  /* 0xfffffff800ec7947 */ /* 0x000fea000383ffff */
.L_x_183:
[----:B0-----:R0:W1:Y:S02]  /*8270*/  SYNCS.PHASECHK.TRANS64.TRYWAIT P0, [R8+URZ], R5 ;  /* 0x00000005080075a7 */ /* 0x001064000800017f */
[----:B-1----:R-:W-:Y:S05]  /*8280*/  @!P0 NANOSLEEP.SYNCS 0x989680 ;  /* 0x009896800000895d */ /* 0x002fea0003900000 */
[----:B------:R-:W1:Y:S02]  /*8290*/  @!P0 SYNCS.PHASECHK.TRANS64 P0, [R8+URZ], R5 ;  /* 0x00000005080085a7 */ /* 0x000e64000800007f */
[----:B-1----:R-:W-:Y:S05]  /*82a0*/  @!P0 BRA `(.L_x_183) ;  /* 0xfffffffc00f08947 */ /* 0x002fea000383ffff */
[----:B------:R-:W-:Y:S05]  /*82b0*/  BRA `(.L_x_195) ;  /* 0xfffffff800fc7947 */ /* 0x000fea000383ffff */
.L_x_184:
[----:B0-----:R0:W1:Y:S02]  /*82c0*/  SYNCS.PHASECHK.TRANS64.TRYWAIT P0, [R9+URZ], R4 ;  /* 0x00000004090075a7 */ /* 0x001064000800017f */
[----:B-1----:R-:W-:Y:S05]  /*82d0*/  @!P0 NANOSLEEP.SYNCS 0x989680 ;  /* 0x009896800000895d */ /* 0x002fea0003900000 */
[----:B------:R-:W1:Y:S02]  /*82e0*/  @!P0 SYNCS.PHASECHK.TRANS64 P0, [R9+URZ], R4 ;  /* 0x00000004090085a7 */ /* 0x000e64000800007f */
[----:B-1----:R-:W-:Y:S05]  /*82f0*/  @!P0 BRA `(.L_x_184) ;  /* 0xfffffffc00f08947 */ /* 0x002fea000383ffff */
[----:B------:R-:W-:Y:S05]  /*8300*/  BRA `(.L_x_196) ;  /* 0xfffffffc000c7947 */ /* 0x000fea000383ffff */
.L_x_185:
[----:B0-----:R0:W1:Y:S02]  /*8310*/  SYNCS.PHASECHK.TRANS64.TRYWAIT P0, [R6+URZ], R5 ;  /* 0x00000005060075a7 */ /* 0x001064000800017f */
[----:B-1----:R-:W-:Y:S05]  /*8320*/  @!P0 NANOSLEEP.SYNCS 0x989680 ;  /* 0x009896800000895d */ /* 0x002fea0003900000 */
[----:B------:R-:W1:Y:S02]  /*8330*/  @!P0 SYNCS.PHASECHK.TRANS64 P0, [R6+URZ], R5 ;  /* 0x00000005060085a7 */ /* 0x000e64000800007f */
[----:B-1----:R-:W-:Y:S05]  /*8340*/  @!P0 BRA `(.L_x_185) ;  /* 0xfffffffc00f08947 */ /* 0x002fea000383ffff */
[----:B------:R-:W-:Y:S05]  /*8350*/  BRA `(.L_x_197) ;  /* 0xfffffffc00147947 */ /* 0x000fea000383ffff */
.L_x_198:
[----:B------:R-:W-:-:S00]  /*8360*/  BRA `(.L_x_198) ;  /* 0xfffffffc00fc7947 */ /* 0x000fc0000383ffff */
[----:B------:R-:W-:-:S00]  /*8370*/  NOP ;  /* 0x0000000000007918 */ /* 0x000fc00000000000 */
        /* <DEDUP_REMOVED lines=8> */
.L_x_199:


//--------------------- .nv.global.init           --------------------------
	.section	.nv.global.init,"aw",@progbits
.nv.global.init:
	.type		$str$22,@object
	.size		$str$22,($str$23 - $str$22)
$str$22:
        /*0000*/ 	.byte	0x6b, 0x5f, 0x74, 0x69, 0x6c, 0x65, 0x5f, 0x63, 0x6f, 0x75, 0x6e, 0x74, 0x20, 0x3e, 0x3d, 0x20
        /*0010*/ 	.byte	0x31, 0x00
	.type		$str$23,@object
	.size		$str$23,(__unnamed_1 - $str$23)
$str$23:
        /*0012*/ 	.byte	0x2f, 0x74, 0x6d, 0x70, 0x2f, 0x63, 0x75, 0x74, 0x6c, 0x61, 0x73, 0x73, 0x5f, 0x73, 0x77, 0x65
        /*0022*/ 	.byte	0x65, 0x70, 0x5f, 0x73, 0x72, 0x63, 0x2f, 0x69, 0x6e, 0x63, 0x6c, 0x75, 0x64, 0x65, 0x2f, 0x63
        /*0032*/ 	.byte	0x75, 0x74, 0x6c, 0x61, 0x73, 0x73, 0x2f, 0x67, 0x65, 0x6d, 0x6d, 0x2f, 0x63, 0x6f, 0x6c, 0x6c
        /*0042*/ 	.byte	0x65, 0x63, 0x74, 0x69, 0x76, 0x65, 0x2f, 0x73, 0x6d, 0x39, 0x30, 0x5f, 0x6d, 0x6d, 0x61, 0x5f
        /*0052*/ 	.byte	0x74, 0x6d, 0x61, 0x5f, 0x67, 0x6d, 0x6d, 0x61, 0x5f, 0x73, 0x73, 0x5f, 0x77, 0x61, 0x72, 0x70
        /*0062*/ 	.byte	0x73, 0x70, 0x65, 0x63, 0x69, 0x61, 0x6c, 0x69, 0x7a, 0x65, 0x64, 0x2e, 0x68, 0x70, 0x70, 0x00
	.type		__unnamed_1,@object
	.size		__unnamed_1,(.L_0 - __unnamed_1)
__unnamed_1:
        /*0072*/ 	.byte	0x76, 0x6f, 0x69, 0x64, 0x20, 0x63, 0x75, 0x74, 0x6c, 0x61, 0x73, 0x73, 0x3a, 0x3a, 0x67, 0x65
        /* <DEDUP_REMOVED lines=181> */
        /*0bd2*/ 	.byte	0x00
.L_0:


//--------------------- .nv.shared._ZN7cutlass13device_kernelINS_4gemm6kernel13GemmUniversalIN4cute5tupleIJiiiiEEENS1_10collective13CollectiveMmaINS1_34MainloopSm90TmaGmmaWarpSpecializedILi5ENS5_IJNS4_1CILi2EEESB_NSA_ILi1EEEEEENS1_35KernelTmaWarpSpecializedCooperativeEEENS5_IJNSA_ILi128EEESG_NSA_ILi64EEEEEENS_6half_tENS5_IJSC_llEEESJ_SK_NS4_8TiledMMAINS4_8MMA_AtomIJNS4_4SM904GMMA26MMA_64x128x16_F32F16F16_SSILNSO_5MajorE1ELSQ_1ELNSO_7ScaleInE1ELSR_1EEEEEENS4_6LayoutINS5_IJSB_SC_SC_EEENS5_IJSC_NSA_ILi0EEESW_EEEEENS5_IJNS4_10UnderscoreESZ_SZ_EEEEENS4_23SM90_TMA_LOAD_MULTICASTENS4_14ComposedLayoutINS4_7SwizzleILi3ELi4ELi3EEENS4_18smem_ptr_flag_bitsILi16EEENSU_INS5_IJSH_NSA_ILi8EEEEEENS5_IJSC_SH_EEEEEEEvNS4_8identityES12_S1C_vS1D_EENS_8epilogue10collective6detail29Sm90TmaWarpSpecializedAdapterINS1G_15DefaultEpilogueISJ_NS5_IJlSC_lEEES1K_NS1F_6thread17LinearCombinationISJ_Li1EffLNS1L_9ScaleType4KindE0ELNS_15FloatRoundStyleE2ESJ_EENS1_15EpilogueDefaultEEEEEvvEEEEvNT_6ParamsE --------------------------
	.section	.nv.shared._ZN7cutlass13device_kernelINS_4gemm6kernel13GemmUniversalIN4cute5tupleIJiiiiEEENS1_10collective13CollectiveMmaINS1_34MainloopSm90TmaGmmaWarpSpecializedILi5ENS5_IJNS4_1CILi2EEESB_NSA_ILi1EEEEEENS1_35KernelTmaWarpSpecializedCooperativeEEENS5_IJNSA_ILi128EEESG_NSA_ILi64EEEEEENS_6half_tENS5_IJSC_llEEESJ_SK_NS4_8TiledMMAINS4_8MMA_AtomIJNS4_4SM904GMMA26MMA_64x128x16_F32F16F16_SSILNSO_5MajorE1ELSQ_1ELNSO_7ScaleInE1ELSR_1EEEEEENS4_6LayoutINS5_IJSB_SC_SC_EEENS5_IJSC_NSA_ILi0EEESW_EEEEENS5_IJNS4_10UnderscoreESZ_SZ_EEEEENS4_23SM90_TMA_LOAD_MULTICASTENS4_14ComposedLayoutINS4_7SwizzleILi3ELi4ELi3EEENS4_18smem_ptr_flag_bitsILi16EEENSU_INS5_IJSH_NSA_ILi8EEEEEENS5_IJSC_SH_EEEEEEEvNS4_8identityES12_S1C_vS1D_EENS_8epilogue10collective6detail29Sm90TmaWarpSpecializedAdapterINS1G_15DefaultEpilogueISJ_NS5_IJlSC_lEEES1K_NS1F_6thread17LinearCombinationISJ_Li1EffLNS1L_9ScaleType4KindE0ELNS_15FloatRoundStyleE2ESJ_EENS1_15EpilogueDefaultEEEEEvvEEEEvNT_6ParamsE,"aw",@nobits
	.sectionflags	@""
	.align	16
	.zero		1024


//--------------------- .nv.shared.reserved.0     --------------------------
	.section	.nv.shared.reserved.0,"aw",@nobits
	.weak		__nv_reservedSMEM_offset_0_alias
	.size		__nv_reservedSMEM_offset_0_alias, 0, 0
	.other		__nv_reservedSMEM_offset_0_alias,@"STO_CUDA_RESERVED_SHARED STV_DEFAULT"
__nv_reservedSMEM_offset_0_alias:
	.zero		0


//--------------------- .nv.global                --------------------------
	.section	.nv.global,"aw",@nobits
.nv.global:
	.type		_ZN40_INTERNAL_10a004dd_4_k_cu_f7592c9c_169364cute1_E,@object
	.size		_ZN40_INTERNAL_10a004dd_4_k_cu_f7592c9c_169364cute1_E,(_ZN40_INTERNAL_10a004dd_4_k_cu_f7592c9c_169364cuda3std3__45__cpo6cbeginE - _ZN40_INTERNAL_10a004dd_4_k_cu_f7592c9c_169364cute1_E)
_ZN40_INTERNAL_10a004dd_4_k_cu_f7592c9c_169364cute1_E:
	.zero		1
	.type		_ZN40_INTERNAL_10a004dd_4_k_cu_f7592c9c_169364cuda3std3__45__cpo6cbeginE,@object
	.size		_ZN40_INTERNAL_10a004dd_4_k_cu_f7592c9c_169364cuda3std3__45__cpo6cbeginE,(_ZN40_INTERNAL_10a004dd_4_k_cu_f7592c9c_169364cuda3std3__48in_placeE - _ZN40_INTERNAL_10a004dd_4_k_cu_f7592c9c_169364cuda3std3__45__cpo6cbeginE)
_ZN40_INTERNAL_10a004dd_4_k_cu_f7592c9c_169364cuda3std3__45__cpo6cbeginE:
	.zero		1
	.type		_ZN40_INTERNAL_10a004dd_4_k_cu_f7592c9c_169364cuda3std3__48in_placeE,@object
	.size		_ZN40_INTERNAL_10a004dd_4_k_cu_f7592c9c_169364cuda3std3__48in_placeE,(_ZN40_INTERNAL_10a004dd_4_k_cu_f7592c9c_169364cuda3std6ranges3__45__cpo9iter_moveE - _ZN40_INTERNAL_10a004dd_4_k_cu_f7592c9c_169364cuda3std3__48in_placeE)
_ZN40_INTERNAL_10a004dd_4_k_cu_f7592c9c_169364cuda3std3__48in_placeE:
	.zero		1
	.type		_ZN40_INTERNAL_10a004dd_4_k_cu_f7592c9c_169364cuda3std6ranges3__45__cpo9iter_moveE,@object
	.size		_ZN40_INTERNAL_10a004dd_4_k_cu_f7592c9c_169364cuda3std6ranges3__45__cpo9iter_moveE,(_ZN40_INTERNAL_10a004dd_4_k_cu_f7592c9c_169364cuda3std3__45__cpo5beginE - _ZN40_INTERNAL_10a004dd_4_k_cu_f7592c9c_169364cuda3std6ranges3__45__cpo9iter_moveE)
_ZN40_INTERNAL_10a004dd_4_k_cu_f7592c9c_169364cuda3std6ranges3__45__cpo9iter_moveE:
	.zero		1
	.type		_ZN40_INTERNAL_10a004dd_4_k_cu_f7592c9c_169364cuda3std3__45__cpo5beginE,@object
	.size		_ZN40_INTERNAL_10a004dd_4_k_cu_f7592c9c_169364cuda3std3__45__cpo5beginE,(_ZN40_INTERNAL_10a004dd_4_k_cu_f7592c9c_169364cuda3std3__442_GLOBAL__N__10a004dd_4_k_cu_f7592c9c_169366ignoreE - _ZN40_INTERNAL_10a004dd_4_k_cu_f7592c9c_169364cuda3std3__45__cpo5beginE)
_ZN40_INTERNAL_10a004dd_4_k_cu_f7592c9c_169364cuda3std3__45__cpo5beginE:
	.zero		1
	.type		_ZN40_INTERNAL_10a004dd_4_k_cu_f7592c9c_169364cuda3std3__442_GLOBAL__N__10a004dd_4_k_cu_f7592c9c_169366ignoreE,@object
	.size		_ZN40_INTERNAL_10a004dd_4_k_cu_f7592c9c_169364cuda3std3__442_GLOBAL__N__10a004dd_4_k_cu_f7592c9c_169366ignoreE,(_ZN40_INTERNAL_10a004dd_4_k_cu_f7592c9c_169364cute7productE - _ZN40_INTERNAL_10a004dd_4_k_cu_f7592c9c_169364cuda3std3__442_GLOBAL__N__10a004dd_4_k_cu_f7592c9c_169366ignoreE)
_ZN40_INTERNAL_10a004dd_4_k_cu_f7592c9c_169364cuda3std3__442_GLOBAL__N__10a004dd_4_k_cu_f7592c9c_169366ignoreE:
	.zero		1
	.type		_ZN40_INTERNAL_10a004dd_4_k_cu_f7592c9c_169364cute7productE,@object
	.size		_ZN40_INTERNAL_10a004dd_4_k_cu_f7592c9c_169364cute7productE,(_ZN40_INTERNAL_10a004dd_4_k_cu_f7592c9c_169364cuda3std3__45__cpo3endE - _ZN40_INTERNAL_10a004dd_4_k_cu_f7592c9c_169364cute7productE)
_ZN40_INTERNAL_10a004dd_4_k_cu_f7592c9c_169364cute7productE:
	.zero		1
	.type		_ZN40_INTERNAL_10a004dd_4_k_cu_f7592c9c_169364cuda3std3__45__cpo3endE,@object
	.size		_ZN40_INTERNAL_10a004dd_4_k_cu_f7592c9c_169364cuda3std3__45__cpo3endE,(_ZN40_INTERNAL_10a004dd_4_k_cu_f7592c9c_169364cuda3std3__419piecewise_constructE - _ZN40_INTERNAL_10a004dd_4_k_cu_f7592c9c_169364cuda3std3__45__cpo3endE)
_ZN40_INTERNAL_10a004dd_4_k_cu_f7592c9c_169364cuda3std3__45__cpo3endE:
	.zero		1
	.type		_ZN40_INTERNAL_10a004dd_4_k_cu_f7592c9c_169364cuda3std3__419piecewise_constructE,@object
	.size		_ZN40_INTERNAL_10a004dd_4_k_cu_f7592c9c_169364cuda3std3__419piecewise_constructE,(_ZN40_INTERNAL_10a004dd_4_k_cu_f7592c9c_169364cuda3std3__45__cpo4cendE - _ZN40_INTERNAL_10a004dd_4_k_cu_f7592c9c_169364cuda3std3__419piecewise_constructE)
_ZN40_INTERNAL_10a004dd_4_k_cu_f7592c9c_169364cuda3std3__419piecewise_constructE:
	.zero		1
	.type		_ZN40_INTERNAL_10a004dd_4_k_cu_f7592c9c_169364cuda3std3__45__cpo4cendE,@object
	.size		_ZN40_INTERNAL_10a004dd_4_k_cu_f7592c9c_169364cuda3std3__45__cpo4cendE,(_ZN40_INTERNAL_10a004dd_4_k_cu_f7592c9c_169364cuda3std6ranges3__45__cpo4swapE - _ZN40_INTERNAL_10a004dd_4_k_cu_f7592c9c_169364cuda3std3__45__cpo4cendE)
_ZN40_INTERNAL_10a004dd_4_k_cu_f7592c9c_169364cuda3std3__45__cpo4cendE:
	.zero		1
	.type		_ZN40_INTERNAL_10a004dd_4_k_cu_f7592c9c_169364cuda3std6ranges3__45__cpo4swapE,@object
	.size		_ZN40_INTERNAL_10a004dd_4_k_cu_f7592c9c_169364cuda3std6ranges3__45__cpo4swapE,(.L_8 - _ZN40_INTERNAL_10a004dd_4_k_cu_f7592c9c_169364cuda3std6ranges3__45__cpo4swapE)
_ZN40_INTERNAL_10a004dd_4_k_cu_f7592c9c_169364cuda3std6ranges3__45__cpo4swapE:
	.zero		1
.L_8:


//--------------------- .nv.constant0._ZN7cutlass13device_kernelINS_4gemm6kernel13GemmUniversalIN4cute5tupleIJiiiiEEENS1_10collective13CollectiveMmaINS1_34MainloopSm90TmaGmmaWarpSpecializedILi5ENS5_IJNS4_1CILi2EEESB_NSA_ILi1EEEEEENS1_35KernelTmaWarpSpecializedCooperativeEEENS5_IJNSA_ILi128EEESG_NSA_ILi64EEEEEENS_6half_tENS5_IJSC_llEEESJ_SK_NS4_8TiledMMAINS4_8MMA_AtomIJNS4_4SM904GMMA26MMA_64x128x16_F32F16F16_SSILNSO_5MajorE1ELSQ_1ELNSO_7ScaleInE1ELSR_1EEEEEENS4_6LayoutINS5_IJSB_SC_SC_EEENS5_IJSC_NSA_ILi0EEESW_EEEEENS5_IJNS4_10UnderscoreESZ_SZ_EEEEENS4_23SM90_TMA_LOAD_MULTICASTENS4_14ComposedLayoutINS4_7SwizzleILi3ELi4ELi3EEENS4_18smem_ptr_flag_bitsILi16EEENSU_INS5_IJSH_NSA_ILi8EEEEEENS5_IJSC_SH_EEEEEEEvNS4_8identityES12_S1C_vS1D_EENS_8epilogue10collective6detail29Sm90TmaWarpSpecializedAdapterINS1G_15DefaultEpilogueISJ_NS5_IJlSC_lEEES1K_NS1F_6thread17LinearCombinationISJ_Li1EffLNS1L_9ScaleType4KindE0ELNS_15FloatRoundStyleE2ESJ_EENS1_15EpilogueDefaultEEEEEvvEEEEvNT_6ParamsE --------------------------
	.section	.nv.constant0._ZN7cutlass13device_kernelINS_4gemm6kernel13GemmUniversalIN4cute5tupleIJiiiiEEENS1_10collective13CollectiveMmaINS1_34MainloopSm90TmaGmmaWarpSpecializedILi5ENS5_IJNS4_1CILi2EEESB_NSA_ILi1EEEEEENS1_35KernelTmaWarpSpecializedCooperativeEEENS5_IJNSA_ILi128EEESG_NSA_ILi64EEEEEENS_6half_tENS5_IJSC_llEEESJ_SK_NS4_8TiledMMAINS4_8MMA_AtomIJNS4_4SM904GMMA26MMA_64x128x16_F32F16F16_SSILNSO_5MajorE1ELSQ_1ELNSO_7ScaleInE1ELSR_1EEEEEENS4_6LayoutINS5_IJSB_SC_SC_EEENS5_IJSC_NSA_ILi0EEESW_EEEEENS5_IJNS4_10UnderscoreESZ_SZ_EEEEENS4_23SM90_TMA_LOAD_MULTICASTENS4_14ComposedLayoutINS4_7SwizzleILi3ELi4ELi3EEENS4_18smem_ptr_flag_bitsILi16EEENSU_INS5_IJSH_NSA_ILi8EEEEEENS5_IJSC_SH_EEEEEEEvNS4_8identityES12_S1C_vS1D_EENS_8epilogue10collective6detail29Sm90TmaWarpSpecializedAdapterINS1G_15DefaultEpilogueISJ_NS5_IJlSC_lEEES1K_NS1F_6thread17LinearCombinationISJ_Li1EffLNS1L_9ScaleType4KindE0ELNS_15FloatRoundStyleE2ESJ_EENS1_15EpilogueDefaultEEEEEvvEEEEvNT_6ParamsE,"a",@progbits
	.sectionflags	@""
	.align	4
.nv.constant0._ZN7cutlass13device_kernelINS_4gemm6kernel13GemmUniversalIN4cute5tupleIJiiiiEEENS1_10collective13CollectiveMmaINS1_34MainloopSm90TmaGmmaWarpSpecializedILi5ENS5_IJNS4_1CILi2EEESB_NSA_ILi1EEEEEENS1_35KernelTmaWarpSpecializedCooperativeEEENS5_IJNSA_ILi128EEESG_NSA_ILi64EEEEEENS_6half_tENS5_IJSC_llEEESJ_SK_NS4_8TiledMMAINS4_8MMA_AtomIJNS4_4SM904GMMA26MMA_64x128x16_F32F16F16_SSILNSO_5MajorE1ELSQ_1ELNSO_7ScaleInE1ELSR_1EEEEEENS4_6LayoutINS5_IJSB_SC_SC_EEENS5_IJSC_NSA_ILi0EEESW_EEEEENS5_IJNS4_10UnderscoreESZ_SZ_EEEEENS4_23SM90_TMA_LOAD_MULTICASTENS4_14ComposedLayoutINS4_7SwizzleILi3ELi4ELi3EEENS4_18smem_ptr_flag_bitsILi16EEENSU_INS5_IJSH_NSA_ILi8EEEEEENS5_IJSC_SH_EEEEEEEvNS4_8identityES12_S1C_vS1D_EENS_8epilogue10collective6detail29Sm90TmaWarpSpecializedAdapterINS1G_15DefaultEpilogueISJ_NS5_IJlSC_lEEES1K_NS1F_6thread17LinearCombinationISJ_Li1EffLNS1L_9ScaleType4KindE0ELNS_15FloatRoundStyleE2ESJ_EENS1_15EpilogueDefaultEEEEEvvEEEEvNT_6ParamsE:
	.zero		1664


//--------------------- SYMBOLS --------------------------

	.type		.nv.reservedSmem.offset0,@object
	.size		.nv.reservedSmem.offset0,0x4
	.type		__assertfail,@function
